	.target	sm_90a

	.elftype	@"ET_EXEC"


//--------------------- .note.nv.tkinfo           --------------------------
	.section	.note.nv.tkinfo,"",@"SHT_NOTE"
	.sectionflags	@"SHF_NOTE_NV_TKINFO"
	.tkinfo
        /*0018*/ 	.word	0x00000002
        /*0030*/ 	.string	""
        /*0030*/ 	.string	"ptxas"
        /*0030*/ 	.string	"Cuda compilation tools, release 13.0, V13.0.88"
        /*0030*/ 	.string	"Build cuda_13.0.r13.0/compiler.36424714_0"
        /*0030*/ 	.string	"-arch sm_90a -m 64 "



//--------------------- .note.nv.cuinfo           --------------------------
	.section	.note.nv.cuinfo,"",@"SHT_NOTE"
	.sectionflags	@"SHF_NOTE_NV_CUINFO"
        /*0018*/ 	.short	0x0002
        /*001a*/ 	.short	0x005a
        /*001c*/ 	.short	0x0082
	.zero		2


//--------------------- .nv.info                  --------------------------
	.section	.nv.info,"",@"SHT_CUDA_INFO"
	.align	4


	//----- nvinfo : EIATTR_REGCOUNT
	.align		4
        /*0000*/ 	.byte	0x04, 0x2f
        /*0002*/ 	.short	(.L_15 - .L_14)
	.align		4
.L_14:
        /*0004*/ 	.word	index@(_ZN7cutlass13device_kernelINS_4gemm6kernel13GemmUniversalIN4cute5tupleIJiiiiEEENS1_10collective13CollectiveMmaINS1_34MainloopSm90TmaGmmaWarpSpecializedILi5ENS5_IJNS4_1CILi1EEENSA_ILi2EEESB_EEENS1_32KernelTmaWarpSpecializedPingpongEEENS5_IJNSA_ILi64EEESG_SG_EEENS_10tfloat32_tENS5_IJlSB_lEEESI_SJ_NS4_8TiledMMAINS4_8MMA_AtomIJNS4_4SM904GMMA29MMA_64x64x8_F32TF32TF32_SS_TNILNSN_7ScaleInE1ELSP_1EEEEEENS4_6LayoutINS5_IJSB_SB_SB_EEENS5_IJNSA_ILi0EEESU_SU_EEEEENS5_IJNS4_10UnderscoreESX_SX_EEEEENS4_23SM90_TMA_LOAD_MULTICASTENS4_14ComposedLayoutINS4_7SwizzleILi3ELi4ELi3EEENS4_18smem_ptr_flag_bitsILi32EEENSS_INS5_IJNSA_ILi8EEENSA_ILi32EEEEEENS5_IJS17_SB_EEEEEEEvNS4_8identityENS4_13SM90_TMA_LOADES1B_vS1C_EENS_8epilogue10collective6detail29Sm90TmaWarpSpecializedAdapterINS1G_15DefaultEpilogueISI_SJ_SJ_NS1F_6thread17LinearCombinationISI_Li1EffLNS1K_9ScaleType4KindE0ELNS_15FloatRoundStyleE2ESI_EENS1_15EpilogueDefaultEEEEEvvEEEEvNT_6ParamsE)
        /*0008*/ 	.word	0x000000a8


	//----- nvinfo : EIATTR_FRAME_SIZE
	.align		4
.L_15:
        /*000c*/ 	.byte	0x04, 0x11
        /*000e*/ 	.short	(.L_17 - .L_16)
	.align		4
.L_16:
        /*0010*/ 	.word	index@(_ZN7cutlass13device_kernelINS_4gemm6kernel13GemmUniversalIN4cute5tupleIJiiiiEEENS1_10collective13CollectiveMmaINS1_34MainloopSm90TmaGmmaWarpSpecializedILi5ENS5_IJNS4_1CILi1EEENSA_ILi2EEESB_EEENS1_32KernelTmaWarpSpecializedPingpongEEENS5_IJNSA_ILi64EEESG_SG_EEENS_10tfloat32_tENS5_IJlSB_lEEESI_SJ_NS4_8TiledMMAINS4_8MMA_AtomIJNS4_4SM904GMMA29MMA_64x64x8_F32TF32TF32_SS_TNILNSN_7ScaleInE1ELSP_1EEEEEENS4_6LayoutINS5_IJSB_SB_SB_EEENS5_IJNSA_ILi0EEESU_SU_EEEEENS5_IJNS4_10UnderscoreESX_SX_EEEEENS4_23SM90_TMA_LOAD_MULTICASTENS4_14ComposedLayoutINS4_7SwizzleILi3ELi4ELi3EEENS4_18smem_ptr_flag_bitsILi32EEENSS_INS5_IJNSA_ILi8EEENSA_ILi32EEEEEENS5_IJS17_SB_EEEEEEEvNS4_8identityENS4_13SM90_TMA_LOADES1B_vS1C_EENS_8epilogue10collective6detail29Sm90TmaWarpSpecializedAdapterINS1G_15DefaultEpilogueISI_SJ_SJ_NS1F_6thread17LinearCombinationISI_Li1EffLNS1K_9ScaleType4KindE0ELNS_15FloatRoundStyleE2ESI_EENS1_15EpilogueDefaultEEEEEvvEEEEvNT_6ParamsE)
        /*0014*/ 	.word	0x00000008


	//----- nvinfo : EIATTR_MIN_STACK_SIZE
	.align		4
.L_17:
        /*0018*/ 	.byte	0x04, 0x12
        /*001a*/ 	.short	(.L_19 - .L_18)
	.align		4
.L_18:
        /*001c*/ 	.word	index@(_ZN7cutlass13device_kernelINS_4gemm6kernel13GemmUniversalIN4cute5tupleIJiiiiEEENS1_10collective13CollectiveMmaINS1_34MainloopSm90TmaGmmaWarpSpecializedILi5ENS5_IJNS4_1CILi1EEENSA_ILi2EEESB_EEENS1_32KernelTmaWarpSpecializedPingpongEEENS5_IJNSA_ILi64EEESG_SG_EEENS_10tfloat32_tENS5_IJlSB_lEEESI_SJ_NS4_8TiledMMAINS4_8MMA_AtomIJNS4_4SM904GMMA29MMA_64x64x8_F32TF32TF32_SS_TNILNSN_7ScaleInE1ELSP_1EEEEEENS4_6LayoutINS5_IJSB_SB_SB_EEENS5_IJNSA_ILi0EEESU_SU_EEEEENS5_IJNS4_10UnderscoreESX_SX_EEEEENS4_23SM90_TMA_LOAD_MULTICASTENS4_14ComposedLayoutINS4_7SwizzleILi3ELi4ELi3EEENS4_18smem_ptr_flag_bitsILi32EEENSS_INS5_IJNSA_ILi8EEENSA_ILi32EEEEEENS5_IJS17_SB_EEEEEEEvNS4_8identityENS4_13SM90_TMA_LOADES1B_vS1C_EENS_8epilogue10collective6detail29Sm90TmaWarpSpecializedAdapterINS1G_15DefaultEpilogueISI_SJ_SJ_NS1F_6thread17LinearCombinationISI_Li1EffLNS1K_9ScaleType4KindE0ELNS_15FloatRoundStyleE2ESI_EENS1_15EpilogueDefaultEEEEEvvEEEEvNT_6ParamsE)
        /*0020*/ 	.word	0x00000008
.L_19:


//--------------------- .nv.compat                --------------------------
	.section	.nv.compat,"",@"SHT_CUDA_COMPAT_INFO"
	.align	4
        /*0000*/ 	.byte	0x02, 0x09, 0x01, 0x00, 0x02, 0x02, 0x04, 0x00, 0x02, 0x05, 0x05, 0x00, 0x03, 0x07, 0x01, 0x01
        /*0010*/ 	.byte	0x02, 0x03, 0x01, 0x00, 0x02, 0x06, 0x01, 0x00, 0x04, 0x0b, 0x08, 0x00, 0x00, 0x00, 0x00, 0x00
        /*0020*/ 	.byte	0x00, 0x00, 0x00, 0x00


//--------------------- .nv.info._ZN7cutlass13device_kernelINS_4gemm6kernel13GemmUniversalIN4cute5tupleIJiiiiEEENS1_10collective13CollectiveMmaINS1_34MainloopSm90TmaGmmaWarpSpecializedILi5ENS5_IJNS4_1CILi1EEENSA_ILi2EEESB_EEENS1_32KernelTmaWarpSpecializedPingpongEEENS5_IJNSA_ILi64EEESG_SG_EEENS_10tfloat32_tENS5_IJlSB_lEEESI_SJ_NS4_8TiledMMAINS4_8MMA_AtomIJNS4_4SM904GMMA29MMA_64x64x8_F32TF32TF32_SS_TNILNSN_7ScaleInE1ELSP_1EEEEEENS4_6LayoutINS5_IJSB_SB_SB_EEENS5_IJNSA_ILi0EEESU_SU_EEEEENS5_IJNS4_10UnderscoreESX_SX_EEEEENS4_23SM90_TMA_LOAD_MULTICASTENS4_14ComposedLayoutINS4_7SwizzleILi3ELi4ELi3EEENS4_18smem_ptr_flag_bitsILi32EEENSS_INS5_IJNSA_ILi8EEENSA_ILi32EEEEEENS5_IJS17_SB_EEEEEEEvNS4_8identityENS4_13SM90_TMA_LOADES1B_vS1C_EENS_8epilogue10collective6detail29Sm90TmaWarpSpecializedAdapterINS1G_15DefaultEpilogueISI_SJ_SJ_NS1F_6thread17LinearCombinationISI_Li1EffLNS1K_9ScaleType4KindE0ELNS_15FloatRoundStyleE2ESI_EENS1_15EpilogueDefaultEEEEEvvEEEEvNT_6ParamsE --------------------------
	.section	.nv.info._ZN7cutlass13device_kernelINS_4gemm6kernel13GemmUniversalIN4cute5tupleIJiiiiEEENS1_10collective13CollectiveMmaINS1_34MainloopSm90TmaGmmaWarpSpecializedILi5ENS5_IJNS4_1CILi1EEENSA_ILi2EEESB_EEENS1_32KernelTmaWarpSpecializedPingpongEEENS5_IJNSA_ILi64EEESG_SG_EEENS_10tfloat32_tENS5_IJlSB_lEEESI_SJ_NS4_8TiledMMAINS4_8MMA_AtomIJNS4_4SM904GMMA29MMA_64x64x8_F32TF32TF32_SS_TNILNSN_7ScaleInE1ELSP_1EEEEEENS4_6LayoutINS5_IJSB_SB_SB_EEENS5_IJNSA_ILi0EEESU_SU_EEEEENS5_IJNS4_10UnderscoreESX_SX_EEEEENS4_23SM90_TMA_LOAD_MULTICASTENS4_14ComposedLayoutINS4_7SwizzleILi3ELi4ELi3EEENS4_18smem_ptr_flag_bitsILi32EEENSS_INS5_IJNSA_ILi8EEENSA_ILi32EEEEEENS5_IJS17_SB_EEEEEEEvNS4_8identityENS4_13SM90_TMA_LOADES1B_vS1C_EENS_8epilogue10collective6detail29Sm90TmaWarpSpecializedAdapterINS1G_15DefaultEpilogueISI_SJ_SJ_NS1F_6thread17LinearCombinationISI_Li1EffLNS1K_9ScaleType4KindE0ELNS_15FloatRoundStyleE2ESI_EENS1_15EpilogueDefaultEEEEEvvEEEEvNT_6ParamsE,"",@"SHT_CUDA_INFO"
	.sectionflags	@""
	.align	4


	//----- nvinfo : EIATTR_CUDA_API_VERSION
	.align		4
        /*0000*/ 	.byte	0x04, 0x37
        /*0002*/ 	.short	(.L_21 - .L_20)
.L_20:
        /*0004*/ 	.word	0x00000082


	//----- nvinfo : EIATTR_KPARAM_INFO
	.align		4
.L_21:
        /*0008*/ 	.byte	0x04, 0x17
        /*000a*/ 	.short	(.L_23 - .L_22)
.L_22:
        /*000c*/ 	.word	0x00000000
        /*0010*/ 	.short	0x0000
        /*0012*/ 	.short	0x0070
        /*0014*/ 	.byte	0x00, 0xf0, 0x01, 0x10


	//----- nvinfo : EIATTR_SPARSE_MMA_MASK
	.align		4
.L_23:
        /*0018*/ 	.byte	0x03, 0x50
        /*001a*/ 	.short	0x0000


	//----- nvinfo : EIATTR_MAXREG_COUNT
	.align		4
        /*001c*/ 	.byte	0x03, 0x1b
        /*001e*/ 	.short	0x00a8


	//----- nvinfo : EIATTR_NUM_BARRIERS
	.align		4
        /*0020*/ 	.byte	0x02, 0x4c
        /*0022*/ 	.byte	0x01
	.zero		1


	//----- nvinfo : EIATTR_EXTERNS
	.align		4
        /*0024*/ 	.byte	0x04, 0x0f
        /*0026*/ 	.short	(.L_25 - .L_24)


	//   ....[0]....
	.align		4
.L_24:
        /*0028*/ 	.word	index@(__assertfail)


	//----- nvinfo : EIATTR_ANNOTATIONS
	.align		4
.L_25:
        /*002c*/ 	.byte	0x04, 0x55
        /*002e*/ 	.short	(.L_27 - .L_26)


	//   ....[0]....
.L_26:
        /*0030*/ 	.word	0x00000001
        /*0034*/ 	.byte	0x60, 0x0d, 0x00, 0x00, 0x01, 0x00, 0x00, 0x00, 0x10, 0x14, 0x00, 0x00, 0x01, 0x00, 0x00, 0x00
        /*0044*/ 	.byte	0x80, 0x48, 0x00, 0x00, 0x01, 0x00, 0x00, 0x00, 0x70, 0x55, 0x00, 0x00


	//----- nvinfo : EIATTR_MERCURY_ISA_VERSION
	.align		4
.L_27:
        /*0050*/ 	.byte	0x03, 0x5f
        /*0052*/ 	.short	0x0101


	//----- nvinfo : EIATTR_INT_WARP_WIDE_INSTR_OFFSETS
	.align		4
        /*0054*/ 	.byte	0x04, 0x31
        /*0056*/ 	.short	(.L_29 - .L_28)


	//   ....[0]....
.L_28:
        /*0058*/ 	.word	0x00000520


	//   ....[1]....
        /*005c*/ 	.word	0x00000560


	//   ....[2]....
        /*0060*/ 	.word	0x00000690


	//   ....[3]....
        /*0064*/ 	.word	0x000006a0


	//   ....[4]....
        /*0068*/ 	.word	0x000006b0


	//   ....[5]....
        /*006c*/ 	.word	0x000006c0


	//   ....[6]....
        /*0070*/ 	.word	0x00000780


	//   ....[7]....
        /*0074*/ 	.word	0x000007c0


	//   ....[8]....
        /*0078*/ 	.word	0x00002450


	//----- nvinfo : EIATTR_COOP_GROUP_MASK_REGIDS
	.align		4
.L_29:
        /*007c*/ 	.byte	0x04, 0x29
        /*007e*/ 	.short	(.L_31 - .L_30)


	//   ....[0]....
.L_30:
        /*0080*/ 	.word	0xffffffff


	//   ....[1]....
        /*0084*/ 	.word	0xffffffff


	//   ....[2]....
        /*0088*/ 	.word	0xffffffff


	//   ....[3]....
        /*008c*/ 	.word	0xffffffff


	//   ....[4]....
        /*0090*/ 	.word	0xffffffff


	//   ....[5]....
        /*0094*/ 	.word	0xffffffff


	//   ....[6]....
        /*0098*/ 	.word	0xffffffff


	//----- nvinfo : EIATTR_COOP_GROUP_INSTR_OFFSETS
	.align		4
.L_31:
        /*009c*/ 	.byte	0x04, 0x28
        /*009e*/ 	.short	(.L_33 - .L_32)


	//   ....[0]....
.L_32:
        /*00a0*/ 	.word	0x00000070


	//   ....[1]....
        /*00a4*/ 	.word	0x00000080


	//   ....[2]....
        /*00a8*/ 	.word	0x00000140


	//   ....[3]....
        /*00ac*/ 	.word	0x00000300


	//   ....[4]....
        /*00b0*/ 	.word	0x00000340


	//   ....[5]....
        /*00b4*/ 	.word	0x000003d0


	//   ....[6]....
        /*00b8*/ 	.word	0x00000910


	//----- nvinfo : EIATTR_REG_RECONFIG
	.align		4
.L_33:
        /*00bc*/ 	.byte	0x01, 0x54
	.zero		2


	//----- nvinfo : EIATTR_SYSCALL_OFFSETS
	.align		4
        /*00c0*/ 	.byte	0x04, 0x46
        /*00c2*/ 	.short	(.L_35 - .L_34)


	//   ....[0]....
.L_34:
        /*00c4*/ 	.word	0x00001900


	//----- nvinfo : EIATTR_MBARRIER_INSTR_OFFSETS
	.align		4
.L_35:
        /*00c8*/ 	.byte	0x04, 0x39
        /*00ca*/ 	.short	(.L_37 - .L_36)


	//   ....[0]....
.L_36:
        /*00cc*/ 	.word	0x00000250
        /*00d0*/ 	.word	0x000000ff
        /*00d4*/ 	.word	0x00000000
        /*00d8*/ 	.short	0x0100
        /*00da*/ 	.byte	0x08
	.zero		1


	//   ....[1]....
        /*00dc*/ 	.word	0x00000260
        /*00e0*/ 	.word	0x000000ff
        /*00e4*/ 	.word	0x00000028
        /*00e8*/ 	.short	0x0100
        /*00ea*/ 	.byte	0x08
	.zero		1


	//   ....[2]....
        /*00ec*/ 	.word	0x00000270
        /*00f0*/ 	.word	0x000000ff
        /*00f4*/ 	.word	0x00000008
        /*00f8*/ 	.short	0x0100
        /*00fa*/ 	.byte	0x08
	.zero		1


	//   ....[3]....
        /*00fc*/ 	.word	0x00000280
        /*0100*/ 	.word	0x000000ff
        /*0104*/ 	.word	0x00000030
        /*0108*/ 	.short	0x0100
        /*010a*/ 	.byte	0x08
	.zero		1


	//   ....[4]....
        /*010c*/ 	.word	0x00000290
        /*0110*/ 	.word	0x000000ff
        /*0114*/ 	.word	0x00000010
        /*0118*/ 	.short	0x0100
        /*011a*/ 	.byte	0x08
	.zero		1


	//   ....[5]....
        /*011c*/ 	.word	0x000002a0
        /*0120*/ 	.word	0x000000ff
        /*0124*/ 	.word	0x00000038
        /*0128*/ 	.short	0x0100
        /*012a*/ 	.byte	0x08
	.zero		1


	//   ....[6]....
        /*012c*/ 	.word	0x000002b0
        /*0130*/ 	.word	0x000000ff
        /*0134*/ 	.word	0x00000018
        /*0138*/ 	.short	0x0100
        /*013a*/ 	.byte	0x08
	.zero		1


	//   ....[7]....
        /*013c*/ 	.word	0x000002c0
        /*0140*/ 	.word	0x000000ff
        /*0144*/ 	.word	0x00000040
        /*0148*/ 	.short	0x0100
        /*014a*/ 	.byte	0x08
	.zero		1


	//   ....[8]....
        /*014c*/ 	.word	0x000002d0
        /*0150*/ 	.word	0x000000ff
        /*0154*/ 	.word	0x00000020
        /*0158*/ 	.short	0x0100
        /*015a*/ 	.byte	0x08
	.zero		1


	//   ....[9]....
        /*015c*/ 	.word	0x000002e0
        /*0160*/ 	.word	0x000000ff
        /*0164*/ 	.word	0x00000048
        /*0168*/ 	.short	0x0100
        /*016a*/ 	.byte	0x08
	.zero		1


	//   ....[10]....
        /*016c*/ 	.word	0x000007f0
        /*0170*/ 	.word	0x000000ff
        /*0174*/ 	.word	0x00000080
        /*0178*/ 	.short	0x0100
        /*017a*/ 	.byte	0x08
	.zero		1


	//   ....[11]....
        /*017c*/ 	.word	0x00000870
        /*0180*/ 	.word	0x000000ff
        /*0184*/ 	.word	0x00000088
        /*0188*/ 	.short	0x0100
        /*018a*/ 	.byte	0x08
	.zero		1


	//   ....[12]....
        /*018c*/ 	.word	0x00000890
        /*0190*/ 	.word	0x000000ff
        /*0194*/ 	.word	0x00000060
        /*0198*/ 	.short	0x0100
        /*019a*/ 	.byte	0x09
	.zero		1


	//   ....[13]....
        /*019c*/ 	.word	0x000008a0
        /*01a0*/ 	.word	0x000000ff
        /*01a4*/ 	.word	0x00000068
        /*01a8*/ 	.short	0x0100
        /*01aa*/ 	.byte	0x09
	.zero		1


	//   ....[14]....
        /*01ac*/ 	.word	0x000008b0
        /*01b0*/ 	.word	0x000000ff
        /*01b4*/ 	.word	0x00000070
        /*01b8*/ 	.short	0x0100
        /*01ba*/ 	.byte	0x09
	.zero		1


	//   ....[15]....
        /*01bc*/ 	.word	0x000008c0
        /*01c0*/ 	.word	0x000000ff
        /*01c4*/ 	.word	0x00000078
        /*01c8*/ 	.short	0x0100
        /*01ca*/ 	.byte	0x09
	.zero		1


	//   ....[16]....
        /*01cc*/ 	.word	0x000017c0
        /*01d0*/ 	.word	0x000000ff
        /*01d4*/ 	.word	0xfffffff8
        /*01d8*/ 	.short	0x010a
        /*01da*/ 	.byte	0x2b
	.zero		1


	//   ....[17]....
        /*01dc*/ 	.word	0x00001980
        /*01e0*/ 	.word	0x00000003
        /*01e4*/ 	.word	0x00000000
        /*01e8*/ 	.short	0x010a
        /*01ea*/ 	.byte	0x3f
	.zero		1


	//   ....[18]....
        /*01ec*/ 	.word	0x000019c0
        /*01f0*/ 	.word	0x00000003
        /*01f4*/ 	.word	0x00000000
        /*01f8*/ 	.short	0x010a
        /*01fa*/ 	.byte	0x3f
	.zero		1


	//   ....[19]....
        /*01fc*/ 	.word	0x00001e80
        /*0200*/ 	.word	0x000000ff
        /*0204*/ 	.word	0x00000000
        /*0208*/ 	.short	0x010a
        /*020a*/ 	.byte	0x04
	.zero		1


	//   ....[20]....
        /*020c*/ 	.word	0x00001ec0
        /*0210*/ 	.word	0x000000ff
        /*0214*/ 	.word	0x00000000
        /*0218*/ 	.short	0x010a
        /*021a*/ 	.byte	0x04
	.zero		1


	//   ....[21]....
        /*021c*/ 	.word	0x000022e0
        /*0220*/ 	.word	0x00000005
        /*0224*/ 	.word	0x00000000
        /*0228*/ 	.short	0x0101
        /*022a*/ 	.byte	0x3f
	.zero		1


	//   ....[22]....
        /*022c*/ 	.word	0x000023f0
        /*0230*/ 	.word	0x00000003
        /*0234*/ 	.word	0x00000000
        /*0238*/ 	.short	0x0101
        /*023a*/ 	.byte	0x30
	.zero		1


	//   ....[23]....
        /*023c*/ 	.word	0x000024f0
        /*0240*/ 	.word	0x00000003
        /*0244*/ 	.word	0x00000000
        /*0248*/ 	.short	0x0101
        /*024a*/ 	.byte	0x3f
	.zero		1


	//   ....[24]....
        /*024c*/ 	.word	0x00002570
        /*0250*/ 	.word	0x000000ff
        /*0254*/ 	.word	0x00000008
        /*0258*/ 	.short	0x010a
        /*025a*/ 	.byte	0x2b
	.zero		1


	//   ....[25]....
        /*025c*/ 	.word	0x000048c0
        /*0260*/ 	.word	0x00000000
        /*0264*/ 	.word	0x00000000
        /*0268*/ 	.short	0x0101
        /*026a*/ 	.byte	0x30
	.zero		1


	//   ....[26]....
        /*026c*/ 	.word	0x000051f0
        /*0270*/ 	.word	0x0000000e
        /*0274*/ 	.word	0x00000028
        /*0278*/ 	.short	0x010a
        /*027a*/ 	.byte	0x3f
	.zero		1


	//   ....[27]....
        /*027c*/ 	.word	0x000056a0
        /*0280*/ 	.word	0x00000006
        /*0284*/ 	.word	0x00000088
        /*0288*/ 	.short	0x0101
        /*028a*/ 	.byte	0x3f
	.zero		1


	//   ....[28]....
        /*028c*/ 	.word	0x00005dc0
        /*0290*/ 	.word	0x00000007
        /*0294*/ 	.word	0x00000000
        /*0298*/ 	.short	0x010a
        /*029a*/ 	.byte	0x3f
	.zero		1


	//   ....[29]....
        /*029c*/ 	.word	0x00005e40
        /*02a0*/ 	.word	0x00000006
        /*02a4*/ 	.word	0x00000000
        /*02a8*/ 	.short	0x010a
        /*02aa*/ 	.byte	0x3f
	.zero		1


	//   ....[30]....
        /*02ac*/ 	.word	0x00005ed0
        /*02b0*/ 	.word	0x00000007
        /*02b4*/ 	.word	0x00000000
        /*02b8*/ 	.short	0x010a
        /*02ba*/ 	.byte	0x3f
	.zero		1


	//   ....[31]....
        /*02bc*/ 	.word	0x00005f60
        /*02c0*/ 	.word	0x00000006
        /*02c4*/ 	.word	0x00000000
        /*02c8*/ 	.short	0x010a
        /*02ca*/ 	.byte	0x3f
	.zero		1


	//   ....[32]....
        /*02cc*/ 	.word	0x00005ff0
        /*02d0*/ 	.word	0x00000005
        /*02d4*/ 	.word	0x00000000
        /*02d8*/ 	.short	0x010a
        /*02da*/ 	.byte	0x3f
	.zero		1


	//   ....[33]....
        /*02dc*/ 	.word	0x00006060
        /*02e0*/ 	.word	0x00000003
        /*02e4*/ 	.word	0xfffffff8
        /*02e8*/ 	.short	0x010a
        /*02ea*/ 	.byte	0x3f
	.zero		1


	//   ....[34]....
        /*02ec*/ 	.word	0x000060b0
        /*02f0*/ 	.word	0x00000003
        /*02f4*/ 	.word	0x00000000
        /*02f8*/ 	.short	0x010a
        /*02fa*/ 	.byte	0x3f
	.zero		1


	//   ....[35]....
        /*02fc*/ 	.word	0x00006110
        /*0300*/ 	.word	0x00000005
        /*0304*/ 	.word	0x00000000
        /*0308*/ 	.short	0x010a
        /*030a*/ 	.byte	0x3f
	.zero		1


	//   ....[36]....
        /*030c*/ 	.word	0x00006170
        /*0310*/ 	.word	0x00000003
        /*0314*/ 	.word	0x00000008
        /*0318*/ 	.short	0x010a
        /*031a*/ 	.byte	0x3f
	.zero		1


	//   ....[37]....
        /*031c*/ 	.word	0x00006240
        /*0320*/ 	.word	0x0000000e
        /*0324*/ 	.word	0x00000028
        /*0328*/ 	.short	0x010a
        /*032a*/ 	.byte	0x3f
	.zero		1


	//   ....[38]....
        /*032c*/ 	.word	0x00006310
        /*0330*/ 	.word	0x00000007
        /*0334*/ 	.word	0x00000000
        /*0338*/ 	.short	0x010a
        /*033a*/ 	.byte	0x3f
	.zero		1


	//   ....[39]....
        /*033c*/ 	.word	0x00006360
        /*0340*/ 	.word	0x00000006
        /*0344*/ 	.word	0x00000000
        /*0348*/ 	.short	0x010a
        /*034a*/ 	.byte	0x3f
	.zero		1


	//   ....[40]....
        /*034c*/ 	.word	0x000063b0
        /*0350*/ 	.word	0x00000007
        /*0354*/ 	.word	0x00000000
        /*0358*/ 	.short	0x010a
        /*035a*/ 	.byte	0x3f
	.zero		1


	//   ....[41]....
        /*035c*/ 	.word	0x00006400
        /*0360*/ 	.word	0x00000006
        /*0364*/ 	.word	0x00000000
        /*0368*/ 	.short	0x010a
        /*036a*/ 	.byte	0x3f
	.zero		1


	//----- nvinfo : EIATTR_NUM_MBARRIERS
	.align		4
.L_37:
        /*036c*/ 	.byte	0x03, 0x38
        /*036e*/ 	.short	0x0010


	//----- nvinfo : EIATTR_EXIT_INSTR_OFFSETS
	.align		4
        /*0370*/ 	.byte	0x04, 0x1c
        /*0372*/ 	.short	(.L_39 - .L_38)


	//   ....[0]....
.L_38:
        /*0374*/ 	.word	0x000013a0


	//   ....[1]....
        /*0378*/ 	.word	0x00001400


	//   ....[2]....
        /*037c*/ 	.word	0x00004ee0


	//   ....[3]....
        /*0380*/ 	.word	0x00004f10


	//   ....[4]....
        /*0384*/ 	.word	0x00006040


	//----- nvinfo : EIATTR_MAX_THREADS
	.align		4
.L_39:
        /*0388*/ 	.byte	0x04, 0x05
        /*038a*/ 	.short	(.L_41 - .L_40)
.L_40:
        /*038c*/ 	.word	0x00000180
        /*0390*/ 	.word	0x00000001
        /*0394*/ 	.word	0x00000001


	//----- nvinfo : EIATTR_CRS_STACK_SIZE
	.align		4
.L_41:
        /*0398*/ 	.byte	0x04, 0x1e
        /*039a*/ 	.short	(.L_43 - .L_42)
.L_42:
        /*039c*/ 	.word	0x00000000


	//----- nvinfo : EIATTR_CBANK_PARAM_SIZE
	.align		4
.L_43:
        /*03a0*/ 	.byte	0x03, 0x19
        /*03a2*/ 	.short	0x0470


	//----- nvinfo : EIATTR_PARAM_CBANK
	.align		4
        /*03a4*/ 	.byte	0x04, 0x0a
        /*03a6*/ 	.short	(.L_45 - .L_44)
	.align		4
.L_44:
        /*03a8*/ 	.word	index@(.nv.constant0._ZN7cutlass13device_kernelINS_4gemm6kernel13GemmUniversalIN4cute5tupleIJiiiiEEENS1_10collective13CollectiveMmaINS1_34MainloopSm90TmaGmmaWarpSpecializedILi5ENS5_IJNS4_1CILi1EEENSA_ILi2EEESB_EEENS1_32KernelTmaWarpSpecializedPingpongEEENS5_IJNSA_ILi64EEESG_SG_EEENS_10tfloat32_tENS5_IJlSB_lEEESI_SJ_NS4_8TiledMMAINS4_8MMA_AtomIJNS4_4SM904GMMA29MMA_64x64x8_F32TF32TF32_SS_TNILNSN_7ScaleInE1ELSP_1EEEEEENS4_6LayoutINS5_IJSB_SB_SB_EEENS5_IJNSA_ILi0EEESU_SU_EEEEENS5_IJNS4_10UnderscoreESX_SX_EEEEENS4_23SM90_TMA_LOAD_MULTICASTENS4_14ComposedLayoutINS4_7SwizzleILi3ELi4ELi3EEENS4_18smem_ptr_flag_bitsILi32EEENSS_INS5_IJNSA_ILi8EEENSA_ILi32EEEEEENS5_IJS17_SB_EEEEEEEvNS4_8identityENS4_13SM90_TMA_LOADES1B_vS1C_EENS_8epilogue10collective6detail29Sm90TmaWarpSpecializedAdapterINS1G_15DefaultEpilogueISI_SJ_SJ_NS1F_6thread17LinearCombinationISI_Li1EffLNS1K_9ScaleType4KindE0ELNS_15FloatRoundStyleE2ESI_EENS1_15EpilogueDefaultEEEEEvvEEEEvNT_6ParamsE)
        /*03ac*/ 	.short	0x0210
        /*03ae*/ 	.short	0x0470


	//----- nvinfo : EIATTR_SW_WAR
	.align		4
.L_45:
        /*03b0*/ 	.byte	0x04, 0x36
        /*03b2*/ 	.short	(.L_47 - .L_46)
.L_46:
        /*03b4*/ 	.word	0x00000008
.L_47:


//--------------------- .nv.callgraph             --------------------------
	.section	.nv.callgraph,"",@"SHT_CUDA_CALLGRAPH"
	.align	4
	.sectionentsize	8
	.align		4
        /*0000*/ 	.word	0x00000000
	.align		4
        /*0004*/ 	.word	0xffffffff
	.align		4
        /*0008*/ 	.word	index@(_ZN7cutlass13device_kernelINS_4gemm6kernel13GemmUniversalIN4cute5tupleIJiiiiEEENS1_10collective13CollectiveMmaINS1_34MainloopSm90TmaGmmaWarpSpecializedILi5ENS5_IJNS4_1CILi1EEENSA_ILi2EEESB_EEENS1_32KernelTmaWarpSpecializedPingpongEEENS5_IJNSA_ILi64EEESG_SG_EEENS_10tfloat32_tENS5_IJlSB_lEEESI_SJ_NS4_8TiledMMAINS4_8MMA_AtomIJNS4_4SM904GMMA29MMA_64x64x8_F32TF32TF32_SS_TNILNSN_7ScaleInE1ELSP_1EEEEEENS4_6LayoutINS5_IJSB_SB_SB_EEENS5_IJNSA_ILi0EEESU_SU_EEEEENS5_IJNS4_10UnderscoreESX_SX_EEEEENS4_23SM90_TMA_LOAD_MULTICASTENS4_14ComposedLayoutINS4_7SwizzleILi3ELi4ELi3EEENS4_18smem_ptr_flag_bitsILi32EEENSS_INS5_IJNSA_ILi8EEENSA_ILi32EEEEEENS5_IJS17_SB_EEEEEEEvNS4_8identityENS4_13SM90_TMA_LOADES1B_vS1C_EENS_8epilogue10collective6detail29Sm90TmaWarpSpecializedAdapterINS1G_15DefaultEpilogueISI_SJ_SJ_NS1F_6thread17LinearCombinationISI_Li1EffLNS1K_9ScaleType4KindE0ELNS_15FloatRoundStyleE2ESI_EENS1_15EpilogueDefaultEEEEEvvEEEEvNT_6ParamsE)
	.align		4
        /*000c*/ 	.word	index@(__assertfail)
	.align		4
        /*0010*/ 	.word	0x00000000
	.align		4
        /*0014*/ 	.word	0xfffffffe
	.align		4
        /*0018*/ 	.word	0x00000000
	.align		4
        /*001c*/ 	.word	0xfffffffd
	.align		4
        /*0020*/ 	.word	0x00000000
	.align		4
        /*0024*/ 	.word	0xfffffffc


//--------------------- .nv.constant4             --------------------------
	.section	.nv.constant4,"a",@progbits
	.align	8
	.align		8
.nv.constant4:
        /*0000*/ 	.dword	__assertfail
	.align		8
        /*0008*/ 	.dword	__unnamed_1
	.align		8
        /*0010*/ 	.dword	_ZN39_INTERNAL_f0ddf0db_4_k_cu_5e5fc43d_63514cuda3std3__45__cpo5beginE
	.align		8
        /*0018*/ 	.dword	_ZN39_INTERNAL_f0ddf0db_4_k_cu_5e5fc43d_63514cuda3std3__45__cpo3endE
	.align		8
        /*0020*/ 	.dword	_ZN39_INTERNAL_f0ddf0db_4_k_cu_5e5fc43d_63514cuda3std3__45__cpo6cbeginE
	.align		8
        /*0028*/ 	.dword	_ZN39_INTERNAL_f0ddf0db_4_k_cu_5e5fc43d_63514cuda3std3__45__cpo4cendE
	.align		8
        /*0030*/ 	.dword	_ZN39_INTERNAL_f0ddf0db_4_k_cu_5e5fc43d_63514cuda3std3__441_GLOBAL__N__f0ddf0db_4_k_cu_5e5fc43d_63516ignoreE
	.align		8
        /*0038*/ 	.dword	_ZN39_INTERNAL_f0ddf0db_4_k_cu_5e5fc43d_63514cuda3std3__419piecewise_constructE
	.align		8
        /*0040*/ 	.dword	_ZN39_INTERNAL_f0ddf0db_4_k_cu_5e5fc43d_63514cuda3std3__48in_placeE
	.align		8
        /*0048*/ 	.dword	_ZN39_INTERNAL_f0ddf0db_4_k_cu_5e5fc43d_63514cuda3std6ranges3__45__cpo4swapE
	.align		8
        /*0050*/ 	.dword	_ZN39_INTERNAL_f0ddf0db_4_k_cu_5e5fc43d_63514cuda3std6ranges3__45__cpo9iter_moveE
	.align		8
        /*0058*/ 	.dword	_ZN39_INTERNAL_f0ddf0db_4_k_cu_5e5fc43d_63514cute7productE
	.align		8
        /*0060*/ 	.dword	_ZN39_INTERNAL_f0ddf0db_4_k_cu_5e5fc43d_63514cute1_E
	.align		8
        /*0068*/ 	.dword	$str$22
	.align		8
        /*0070*/ 	.dword	$str$23


//--------------------- .text._ZN7cutlass13device_kernelINS_4gemm6kernel13GemmUniversalIN4cute5tupleIJiiiiEEENS1_10collective13CollectiveMmaINS1_34MainloopSm90TmaGmmaWarpSpecializedILi5ENS5_IJNS4_1CILi1EEENSA_ILi2EEESB_EEENS1_32KernelTmaWarpSpecializedPingpongEEENS5_IJNSA_ILi64EEESG_SG_EEENS_10tfloat32_tENS5_IJlSB_lEEESI_SJ_NS4_8TiledMMAINS4_8MMA_AtomIJNS4_4SM904GMMA29MMA_64x64x8_F32TF32TF32_SS_TNILNSN_7ScaleInE1ELSP_1EEEEEENS4_6LayoutINS5_IJSB_SB_SB_EEENS5_IJNSA_ILi0EEESU_SU_EEEEENS5_IJNS4_10UnderscoreESX_SX_EEEEENS4_23SM90_TMA_LOAD_MULTICASTENS4_14ComposedLayoutINS4_7SwizzleILi3ELi4ELi3EEENS4_18smem_ptr_flag_bitsILi32EEENSS_INS5_IJNSA_ILi8EEENSA_ILi32EEEEEENS5_IJS17_SB_EEEEEEEvNS4_8identityENS4_13SM90_TMA_LOADES1B_vS1C_EENS_8epilogue10collective6detail29Sm90TmaWarpSpecializedAdapterINS1G_15DefaultEpilogueISI_SJ_SJ_NS1F_6thread17LinearCombinationISI_Li1EffLNS1K_9ScaleType4KindE0ELNS_15FloatRoundStyleE2ESI_EENS1_15EpilogueDefaultEEEEEvvEEEEvNT_6ParamsE --------------------------
	.section	.text._ZN7cutlass13device_kernelINS_4gemm6kernel13GemmUniversalIN4cute5tupleIJiiiiEEENS1_10collective13CollectiveMmaINS1_34MainloopSm90TmaGmmaWarpSpecializedILi5ENS5_IJNS4_1CILi1EEENSA_ILi2EEESB_EEENS1_32KernelTmaWarpSpecializedPingpongEEENS5_IJNSA_ILi64EEESG_SG_EEENS_10tfloat32_tENS5_IJlSB_lEEESI_SJ_NS4_8TiledMMAINS4_8MMA_AtomIJNS4_4SM904GMMA29MMA_64x64x8_F32TF32TF32_SS_TNILNSN_7ScaleInE1ELSP_1EEEEEENS4_6LayoutINS5_IJSB_SB_SB_EEENS5_IJNSA_ILi0EEESU_SU_EEEEENS5_IJNS4_10UnderscoreESX_SX_EEEEENS4_23SM90_TMA_LOAD_MULTICASTENS4_14ComposedLayoutINS4_7SwizzleILi3ELi4ELi3EEENS4_18smem_ptr_flag_bitsILi32EEENSS_INS5_IJNSA_ILi8EEENSA_ILi32EEEEEENS5_IJS17_SB_EEEEEEEvNS4_8identityENS4_13SM90_TMA_LOADES1B_vS1C_EENS_8epilogue10collective6detail29Sm90TmaWarpSpecializedAdapterINS1G_15DefaultEpilogueISI_SJ_SJ_NS1F_6thread17LinearCombinationISI_Li1EffLNS1K_9ScaleType4KindE0ELNS_15FloatRoundStyleE2ESI_EENS1_15EpilogueDefaultEEEEEvvEEEEvNT_6ParamsE,"ax",@progbits
	.align	128
.text._ZN7cutlass13device_kernelINS_4gemm6kernel13GemmUniversalIN4cute5tupleIJiiiiEEENS1_10collective13CollectiveMmaINS1_34MainloopSm90TmaGmmaWarpSpecializedILi5ENS5_IJNS4_1CILi1EEENSA_ILi2EEESB_EEENS1_32KernelTmaWarpSpecializedPingpongEEENS5_IJNSA_ILi64EEESG_SG_EEENS_10tfloat32_tENS5_IJlSB_lEEESI_SJ_NS4_8TiledMMAINS4_8MMA_AtomIJNS4_4SM904GMMA29MMA_64x64x8_F32TF32TF32_SS_TNILNSN_7ScaleInE1ELSP_1EEEEEENS4_6LayoutINS5_IJSB_SB_SB_EEENS5_IJNSA_ILi0EEESU_SU_EEEEENS5_IJNS4_10UnderscoreESX_SX_EEEEENS4_23SM90_TMA_LOAD_MULTICASTENS4_14ComposedLayoutINS4_7SwizzleILi3ELi4ELi3EEENS4_18smem_ptr_flag_bitsILi32EEENSS_INS5_IJNSA_ILi8EEENSA_ILi32EEEEEENS5_IJS17_SB_EEEEEEEvNS4_8identityENS4_13SM90_TMA_LOADES1B_vS1C_EENS_8epilogue10collective6detail29Sm90TmaWarpSpecializedAdapterINS1G_15DefaultEpilogueISI_SJ_SJ_NS1F_6thread17LinearCombinationISI_Li1EffLNS1K_9ScaleType4KindE0ELNS_15FloatRoundStyleE2ESI_EENS1_15EpilogueDefaultEEEEEvvEEEEvNT_6ParamsE:
        .type           _ZN7cutlass13device_kernelINS_4gemm6kernel13GemmUniversalIN4cute5tupleIJiiiiEEENS1_10collective13CollectiveMmaINS1_34MainloopSm90TmaGmmaWarpSpecializedILi5ENS5_IJNS4_1CILi1EEENSA_ILi2EEESB_EEENS1_32KernelTmaWarpSpecializedPingpongEEENS5_IJNSA_ILi64EEESG_SG_EEENS_10tfloat32_tENS5_IJlSB_lEEESI_SJ_NS4_8TiledMMAINS4_8MMA_AtomIJNS4_4SM904GMMA29MMA_64x64x8_F32TF32TF32_SS_TNILNSN_7ScaleInE1ELSP_1EEEEEENS4_6LayoutINS5_IJSB_SB_SB_EEENS5_IJNSA_ILi0EEESU_SU_EEEEENS5_IJNS4_10UnderscoreESX_SX_EEEEENS4_23SM90_TMA_LOAD_MULTICASTENS4_14ComposedLayoutINS4_7SwizzleILi3ELi4ELi3EEENS4_18smem_ptr_flag_bitsILi32EEENSS_INS5_IJNSA_ILi8EEENSA_ILi32EEEEEENS5_IJS17_SB_EEEEEEEvNS4_8identityENS4_13SM90_TMA_LOADES1B_vS1C_EENS_8epilogue10collective6detail29Sm90TmaWarpSpecializedAdapterINS1G_15DefaultEpilogueISI_SJ_SJ_NS1F_6thread17LinearCombinationISI_Li1EffLNS1K_9ScaleType4KindE0ELNS_15FloatRoundStyleE2ESI_EENS1_15EpilogueDefaultEEEEEvvEEEEvNT_6ParamsE,@function
        .size           _ZN7cutlass13device_kernelINS_4gemm6kernel13GemmUniversalIN4cute5tupleIJiiiiEEENS1_10collective13CollectiveMmaINS1_34MainloopSm90TmaGmmaWarpSpecializedILi5ENS5_IJNS4_1CILi1EEENSA_ILi2EEESB_EEENS1_32KernelTmaWarpSpecializedPingpongEEENS5_IJNSA_ILi64EEESG_SG_EEENS_10tfloat32_tENS5_IJlSB_lEEESI_SJ_NS4_8TiledMMAINS4_8MMA_AtomIJNS4_4SM904GMMA29MMA_64x64x8_F32TF32TF32_SS_TNILNSN_7ScaleInE1ELSP_1EEEEEENS4_6LayoutINS5_IJSB_SB_SB_EEENS5_IJNSA_ILi0EEESU_SU_EEEEENS5_IJNS4_10UnderscoreESX_SX_EEEEENS4_23SM90_TMA_LOAD_MULTICASTENS4_14ComposedLayoutINS4_7SwizzleILi3ELi4ELi3EEENS4_18smem_ptr_flag_bitsILi32EEENSS_INS5_IJNSA_ILi8EEENSA_ILi32EEEEEENS5_IJS17_SB_EEEEEEEvNS4_8identityENS4_13SM90_TMA_LOADES1B_vS1C_EENS_8epilogue10collective6detail29Sm90TmaWarpSpecializedAdapterINS1G_15DefaultEpilogueISI_SJ_SJ_NS1F_6thread17LinearCombinationISI_Li1EffLNS1K_9ScaleType4KindE0ELNS_15FloatRoundStyleE2ESI_EENS1_15EpilogueDefaultEEEEEvvEEEEvNT_6ParamsE,(.L_x_139 - _ZN7cutlass13device_kernelINS_4gemm6kernel13GemmUniversalIN4cute5tupleIJiiiiEEENS1_10collective13CollectiveMmaINS1_34MainloopSm90TmaGmmaWarpSpecializedILi5ENS5_IJNS4_1CILi1EEENSA_ILi2EEESB_EEENS1_32KernelTmaWarpSpecializedPingpongEEENS5_IJNSA_ILi64EEESG_SG_EEENS_10tfloat32_tENS5_IJlSB_lEEESI_SJ_NS4_8TiledMMAINS4_8MMA_AtomIJNS4_4SM904GMMA29MMA_64x64x8_F32TF32TF32_SS_TNILNSN_7ScaleInE1ELSP_1EEEEEENS4_6LayoutINS5_IJSB_SB_SB_EEENS5_IJNSA_ILi0EEESU_SU_EEEEENS5_IJNS4_10UnderscoreESX_SX_EEEEENS4_23SM90_TMA_LOAD_MULTICASTENS4_14ComposedLayoutINS4_7SwizzleILi3ELi4ELi3EEENS4_18smem_ptr_flag_bitsILi32EEENSS_INS5_IJNSA_ILi8EEENSA_ILi32EEEEEENS5_IJS17_SB_EEEEEEEvNS4_8identityENS4_13SM90_TMA_LOADES1B_vS1C_EENS_8epilogue10collective6detail29Sm90TmaWarpSpecializedAdapterINS1G_15DefaultEpilogueISI_SJ_SJ_NS1F_6thread17LinearCombinationISI_Li1EffLNS1K_9ScaleType4KindE0ELNS_15FloatRoundStyleE2ESI_EENS1_15EpilogueDefaultEEEEEvvEEEEvNT_6ParamsE)
        .other          _ZN7cutlass13device_kernelINS_4gemm6kernel13GemmUniversalIN4cute5tupleIJiiiiEEENS1_10collective13CollectiveMmaINS1_34MainloopSm90TmaGmmaWarpSpecializedILi5ENS5_IJNS4_1CILi1EEENSA_ILi2EEESB_EEENS1_32KernelTmaWarpSpecializedPingpongEEENS5_IJNSA_ILi64EEESG_SG_EEENS_10tfloat32_tENS5_IJlSB_lEEESI_SJ_NS4_8TiledMMAINS4_8MMA_AtomIJNS4_4SM904GMMA29MMA_64x64x8_F32TF32TF32_SS_TNILNSN_7ScaleInE1ELSP_1EEEEEENS4_6LayoutINS5_IJSB_SB_SB_EEENS5_IJNSA_ILi0EEESU_SU_EEEEENS5_IJNS4_10UnderscoreESX_SX_EEEEENS4_23SM90_TMA_LOAD_MULTICASTENS4_14ComposedLayoutINS4_7SwizzleILi3ELi4ELi3EEENS4_18smem_ptr_flag_bitsILi32EEENSS_INS5_IJNSA_ILi8EEENSA_ILi32EEEEEENS5_IJS17_SB_EEEEEEEvNS4_8identityENS4_13SM90_TMA_LOADES1B_vS1C_EENS_8epilogue10collective6detail29Sm90TmaWarpSpecializedAdapterINS1G_15DefaultEpilogueISI_SJ_SJ_NS1F_6thread17LinearCombinationISI_Li1EffLNS1K_9ScaleType4KindE0ELNS_15FloatRoundStyleE2ESI_EENS1_15EpilogueDefaultEEEEEvvEEEEvNT_6ParamsE,@"STO_CUDA_ENTRY STV_DEFAULT"
_ZN7cutlass13device_kernelINS_4gemm6kernel13GemmUniversalIN4cute5tupleIJiiiiEEENS1_10collective13CollectiveMmaINS1_34MainloopSm90TmaGmmaWarpSpecializedILi5ENS5_IJNS4_1CILi1EEENSA_ILi2EEESB_EEENS1_32KernelTmaWarpSpecializedPingpongEEENS5_IJNSA_ILi64EEESG_SG_EEENS_10tfloat32_tENS5_IJlSB_lEEESI_SJ_NS4_8TiledMMAINS4_8MMA_AtomIJNS4_4SM904GMMA29MMA_64x64x8_F32TF32TF32_SS_TNILNSN_7ScaleInE1ELSP_1EEEEEENS4_6LayoutINS5_IJSB_SB_SB_EEENS5_IJNSA_ILi0EEESU_SU_EEEEENS5_IJNS4_10UnderscoreESX_SX_EEEEENS4_23SM90_TMA_LOAD_MULTICASTENS4_14ComposedLayoutINS4_7SwizzleILi3ELi4ELi3EEENS4_18smem_ptr_flag_bitsILi32EEENSS_INS5_IJNSA_ILi8EEENSA_ILi32EEEEEENS5_IJS17_SB_EEEEEEEvNS4_8identityENS4_13SM90_TMA_LOADES1B_vS1C_EENS_8epilogue10collective6detail29Sm90TmaWarpSpecializedAdapterINS1G_15DefaultEpilogueISI_SJ_SJ_NS1F_6thread17LinearCombinationISI_Li1EffLNS1K_9ScaleType4KindE0ELNS_15FloatRoundStyleE2ESI_EENS1_15EpilogueDefaultEEEEEvvEEEEvNT_6ParamsE:
[----:B------:R-:W0:Y:S02]  /*0000*/  LDC R1, c[0x0][0x28] ;  /* 0x00000a00ff017b82 */ /* 0x000e240000000800 */
[----:B0-----:R-:W-:Y:S01]  /*0010*/  VIADD R1, R1, 0xfffffff8 ;  /* 0xfffffff801017836 */ /* 0x001fe20000000000 */
[----:B------:R-:W0:Y:S01]  /*0020*/  S2R R4, SR_TID.X ;  /* 0x0000000000047919 */ /* 0x000e220000002100 */
[----:B------:R-:W-:Y:S01]  /*0030*/  ELECT P0, URZ, PT ;  /* 0x00000000003f782f */ /* 0x000fe20003800000 */
[----:B------:R-:W-:Y:S01]  /*0040*/  BSSY B0, `(.L_x_0) ;  /* 0x000000f000007945 */ /* 0x000fe20003800000 */
[--C-:B0-----:R-:W-:Y:S02]  /*0050*/  SHF.R.U32.HI R0, RZ, 0x5, R4.reuse ;  /* 0x00000005ff007819 */ /* 0x101fe40000011604 */
[----:B------:R-:W-:-:S03]  /*0060*/  SHF.R.U32.HI R7, RZ, 0x7, R4 ;  /* 0x00000007ff077819 */ /* 0x000fc60000011604 */
[----:B------:R-:W0:Y:S04]  /*0070*/  SHFL.IDX PT, R2, R0, RZ, 0x1f ;  /* 0x00001fff00027589 */ /* 0x000e2800000e0000 */
[----:B------:R1:W2:Y:S01]  /*0080*/  SHFL.IDX PT, R8, R7, RZ, 0x1f ;  /* 0x00001fff07087589 */ /* 0x0002a200000e0000 */
[----:B0-----:R-:W-:-:S13]  /*0090*/  ISETP.NE.OR P0, PT, R2, RZ, !P0 ;  /* 0x000000ff0200720c */ /* 0x001fda0004705670 */
[----:B-12---:R-:W-:Y:S05]  /*00a0*/  @P0 BRA `(.L_x_1) ;  /* 0x0000000000200947 */ /* 0x006fea0003800000 */
[----:B------:R-:W-:Y:S02]  /*00b0*/  ULDC.64 UR4, c[0x0][0x198] ;  /* 0x0000660000047ab9 */ /* 0x000fe40000000a00 */
[----:B------:R-:W-:Y:S02]  /*00c0*/  UIADD3 UR6, UP0, UR4, 0xf0, URZ ;  /* 0x000000f004067890 */ /* 0x000fe4000ff1e03f */
[----:B------:R-:W-:Y:S02]  /*00d0*/  UIADD3 UR4, UP1, UR4, 0x1f0, URZ ;  /* 0x000001f004047890 */ /* 0x000fe4000ff3e03f */
[----:B------:R-:W-:Y:S02]  /*00e0*/  UIADD3.X UR7, URZ, UR5, URZ, UP0, !UPT ;  /* 0x000000053f077290 */ /* 0x000fe400087fe43f */
[----:B------:R-:W-:-:S07]  /*00f0*/  UIADD3.X UR5, URZ, UR5, URZ, UP1, !UPT ;  /* 0x000000053f057290 */ /* 0x000fce0008ffe43f */
[----:B------:R0:W-:Y:S02]  /*0100*/  UTMACCTL.PF [UR6] ;  /* 0x00000000060079b9 */ /* 0x0001e40008040000 */
[----:B------:R0:W-:Y:S02]  /*0110*/  UTMACCTL.PF [UR4] ;  /* 0x00000000040079b9 */ /* 0x0001e40008040000 */
[----:B0-----:R-:W-:Y:S01]  /*0120*/  NOP ;  /* 0x0000000000007918 */ /* 0x001fe20000000000 */
.L_x_1:
[----:B------:R-:W-:Y:S05]  /*0130*/  BSYNC B0 ;  /* 0x0000000000007941 */ /* 0x000fea0003800000 */
.L_x_0:
[----:B------:R-:W0:Y:S01]  /*0140*/  SHFL.IDX PT, R9, R0, RZ, 0x1f ;  /* 0x00001fff00097589 */ /* 0x000e2200000e0000 */
[----:B------:R-:W-:Y:S02]  /*0150*/  SHF.R.S32.HI R3, RZ, 0x1f, R4 ;  /* 0x0000001fff037819 */ /* 0x000fe40000011404 */
[----:B0-----:R-:W-:-:S13]  /*0160*/  ISETP.NE.AND P0, PT, R9, RZ, PT ;  /* 0x000000ff0900720c */ /* 0x001fda0003f05270 */
[----:B------:R-:W-:Y:S05]  /*0170*/  @P0 BRA `(.L_x_2) ;  /* 0x0000000000600947 */ /* 0x000fea0003800000 */
[----:B------:R-:W0:Y:S01]  /*0180*/  S2UR UR8, SR_CgaCtaId ;  /* 0x00000000000879c3 */ /* 0x000e220000008800 */
[----:B------:R-:W-:Y:S01]  /*0190*/  UMOV UR4, 0x400 ;  /* 0x0000040000047882 */ /* 0x000fe20000000000 */
[----:B------:R-:W-:Y:S01]  /*01a0*/  UMOV UR5, 0x1 ;  /* 0x0000000100057882 */ /* 0x000fe20000000000 */
[----:B------:R-:W-:Y:S01]  /*01b0*/  UMOV UR6, 0x2 ;  /* 0x0000000200067882 */ /* 0x000fe20000000000 */
[----:B------:R-:W-:Y:S01]  /*01c0*/  ELECT P0, URZ, PT ;  /* 0x00000000003f782f */ /* 0x000fe20003800000 */
[----:B------:R-:W-:-:S04]  /*01d0*/  UIADD3 UR6, -UR6, 0x100000, URZ ;  /* 0x0010000006067890 */ /* 0x000fc8000fffe13f */
[----:B------:R-:W-:Y:S02]  /*01e0*/  USHF.L.U32 UR7, UR6, 0xb, URZ ;  /* 0x0000000b06077899 */ /* 0x000fe4000800063f */
[----:B------:R-:W-:Y:S02]  /*01f0*/  USHF.L.U32 UR6, UR6, 0x1, URZ ;  /* 0x0000000106067899 */ /* 0x000fe4000800063f */
[----:B0-----:R-:W-:Y:S02]  /*0200*/  ULEA UR8, UR8, UR4, 0x18 ;  /* 0x0000000408087291 */ /* 0x001fe4000f8ec03f */
[----:B------:R-:W-:-:S04]  /*0210*/  UIADD3 UR4, -UR5, 0x100000, URZ ;  /* 0x0010000005047890 */ /* 0x000fc8000fffe13f */
[----:B------:R-:W-:Y:S02]  /*0220*/  USHF.L.U32 UR5, UR4, 0xb, URZ ;  /* 0x0000000b04057899 */ /* 0x000fe4000800063f */
[----:B------:R-:W-:Y:S01]  /*0230*/  USHF.L.U32 UR4, UR4, 0x1, URZ ;  /* 0x0000000104047899 */ /* 0x000fe2000800063f */
[----:B------:R-:W0:Y:S11]  /*0240*/  FENCE.VIEW.ASYNC.S ;  /* 0x00000000000073c6 */ /* 0x000e360000000000 */
[----:B0-----:R0:W1:Y:S01]  /*0250*/  SYNCS.EXCH.64 URZ, [UR8], UR4 ;  /* 0x00000004083f75b2 */ /* 0x0010620008000100 */
[----:B------:R0:W2:Y:S01]  /*0260*/  SYNCS.EXCH.64 URZ, [UR8+0x28], UR6 ;  /* 0x00002806083f75b2 */ /* 0x0000a20008000100 */
[----:B------:R0:W3:Y:S01]  /*0270*/  SYNCS.EXCH.64 URZ, [UR8+0x8], UR4 ;  /* 0x00000804083f75b2 */ /* 0x0000e20008000100 */
[----:B------:R0:W4:Y:S01]  /*0280*/  SYNCS.EXCH.64 URZ, [UR8+0x30], UR6 ;  /* 0x00003006083f75b2 */ /* 0x0001220008000100 */
[----:B------:R0:W0:Y:S01]  /*0290*/  SYNCS.EXCH.64 URZ, [UR8+0x10], UR4 ;  /* 0x00001004083f75b2 */ /* 0x0000220008000100 */
[----:B------:R0:W0:Y:S01]  /*02a0*/  SYNCS.EXCH.64 URZ, [UR8+0x38], UR6 ;  /* 0x00003806083f75b2 */ /* 0x0000220008000100 */
[----:B------:R0:W0:Y:S01]  /*02b0*/  SYNCS.EXCH.64 URZ, [UR8+0x18], UR4 ;  /* 0x00001804083f75b2 */ /* 0x0000220008000100 */
[----:B------:R0:W0:Y:S01]  /*02c0*/  SYNCS.EXCH.64 URZ, [UR8+0x40], UR6 ;  /* 0x00004006083f75b2 */ /* 0x0000220008000100 */
[----:B------:R0:W0:Y:S01]  /*02d0*/  SYNCS.EXCH.64 URZ, [UR8+0x20], UR4 ;  /* 0x00002004083f75b2 */ /* 0x0000220008000100 */
[----:B------:R0:W0:Y:S01]  /*02e0*/  SYNCS.EXCH.64 URZ, [UR8+0x48], UR6 ;  /* 0x00004806083f75b2 */ /* 0x0000220008000100 */
[----:B------:R-:W-:Y:S01]  /*02f0*/  NOP ;  /* 0x0000000000007918 */ /* 0x000fe20000000000 */
.L_x_2:
[----:B------:R-:W5:Y:S01]  /*0300*/  SHFL.IDX PT, R12, R0, RZ, 0x1f ;  /* 0x00001fff000c7589 */ /* 0x000f6200000e0000 */
[----:B------:R-:W-:Y:S01]  /*0310*/  LEA.HI R3, R3, R4, RZ, 0x7 ;  /* 0x0000000403037211 */ /* 0x000fe200078f38ff */
[----:B------:R-:W1:Y:S01]  /*0320*/  S2UR UR12, SR_CTAID.X ;  /* 0x00000000000c79c3 */ /* 0x000e620000002500 */
[----:B------:R-:W-:Y:S01]  /*0330*/  ELECT P0, URZ, PT ;  /* 0x00000000003f782f */ /* 0x000fe20003800000 */
[----:B------:R2:W3:Y:S01]  /*0340*/  SHFL.IDX PT, R11, R0, RZ, 0x1f ;  /* 0x00001fff000b7589 */ /* 0x0004e200000e0000 */
[----:B------:R-:W-:Y:S02]  /*0350*/  LOP3.LUT R3, R3, 0xffffff80, RZ, 0xc0, !PT ;  /* 0xffffff8003037812 */ /* 0x000fe400078ec0ff */
[----:B------:R-:W-:Y:S01]  /*0360*/  ELECT P1, URZ, PT ;  /* 0x00000000003f782f */ /* 0x000fe20003820000 */
[----:B------:R-:W-:Y:S01]  /*0370*/  NOP ;  /* 0x0000000000007918 */ /* 0x000fe20000000000 */
[----:B------:R-:W4:Y:S01]  /*0380*/  S2R R6, SR_CTAID.Y ;  /* 0x0000000000067919 */ /* 0x000f220000002600 */
[----:B0-----:R-:W-:Y:S01]  /*0390*/  ULDC UR4, c[0x0][0x150] ;  /* 0x0000540000047ab9 */ /* 0x001fe20000000800 */
[----:B------:R-:W-:Y:S01]  /*03a0*/  IMAD.IADD R5, R4, 0x1, -R3 ;  /* 0x0000000104057824 */ /* 0x000fe200078e0a03 */
[----:B------:R-:W0:Y:S01]  /*03b0*/  LDC R25, c[0x0][0x148] ;  /* 0x00005200ff197b82 */ /* 0x000e220000000800 */
[----:B--2---:R-:W-:Y:S01]  /*03c0*/  SHF.R.S32.HI R0, RZ, 0x1f, R9 ;  /* 0x0000001fff007819 */ /* 0x004fe20000011409 */
[----:B------:R-:W2:Y:S01]  /*03d0*/  SHFL.IDX PT, R15, R7, RZ, 0x1f ;  /* 0x00001fff070f7589 */ /* 0x000ea200000e0000 */
[----:B------:R-:W-:Y:S01]  /*03e0*/  UMOV UR11, 0x80 ;  /* 0x00000080000b7882 */ /* 0x000fe20000000000 */
[----:B------:R-:W-:Y:S01]  /*03f0*/  SHF.R.S32.HI R20, RZ, 0x1f, R5 ;  /* 0x0000001fff147819 */ /* 0x000fe20000011405 */
[----:B------:R-:W-:Y:S01]  /*0400*/  NOP ;  /* 0x0000000000007918 */ /* 0x000fe20000000000 */
[----:B------:R-:W-:Y:S01]  /*0410*/  LEA.HI R0, R0, R9, RZ, 0x2 ;  /* 0x0000000900007211 */ /* 0x000fe200078f10ff */
[----:B------:R-:W-:Y:S01]  /*0420*/  VIADD R35, R8, 0xffffffff ;  /* 0xffffffff08237836 */ /* 0x000fe20000000000 */
[----:B------:R-:W-:Y:S01]  /*0430*/  LEA.HI R3, R20, R5, RZ, 0x3 ;  /* 0x0000000514037211 */ /* 0x000fe200078f18ff */
[----:B------:R-:W2:Y:S01]  /*0440*/  LDC R13, c[0x0][0x140] ;  /* 0x00005000ff0d7b82 */ /* 0x000ea20000000800 */
[----:B------:R-:W-:-:S02]  /*0450*/  LOP3.LUT R0, R0, 0x3ffffffc, RZ, 0xc0, !PT ;  /* 0x3ffffffc00007812 */ /* 0x000fc400078ec0ff */
[--C-:B------:R-:W-:Y:S02]  /*0460*/  SHF.R.S32.HI R10, RZ, 0x3, R3.reuse ;  /* 0x00000003ff0a7819 */ /* 0x100fe40000011403 */
[----:B------:R-:W-:Y:S01]  /*0470*/  SHF.R.S32.HI R3, RZ, 0x1f, R3 ;  /* 0x0000001fff037819 */ /* 0x000fe20000011403 */
[----:B------:R-:W-:Y:S01]  /*0480*/  IMAD.IADD R0, R9, 0x1, -R0 ;  /* 0x0000000109007824 */ /* 0x000fe200078e0a00 */
[----:B-----5:R-:W-:Y:S02]  /*0490*/  ISETP.NE.OR P0, PT, R12, RZ, !P0 ;  /* 0x000000ff0c00720c */ /* 0x020fe40004705670 */
[----:B------:R-:W-:Y:S01]  /*04a0*/  LEA.HI R3, R3, R10, RZ, 0x2 ;  /* 0x0000000a03037211 */ /* 0x000fe200078f10ff */
[----:B------:R-:W5:Y:S01]  /*04b0*/  LDC R12, c[0x0][0x144] ;  /* 0x00005100ff0c7b82 */ /* 0x000f620000000800 */
[----:B---3--:R-:W-:Y:S02]  /*04c0*/  ISETP.NE.OR P1, PT, R11, RZ, !P1 ;  /* 0x000000ff0b00720c */ /* 0x008fe40004f25670 */
[----:B------:R-:W-:-:S02]  /*04d0*/  LOP3.LUT R11, R3, 0xfffffffc, RZ, 0xc0, !PT ;  /* 0xfffffffc030b7812 */ /* 0x000fc400078ec0ff */
[----:B------:R-:W-:Y:S02]  /*04e0*/  SHF.R.S32.HI R3, RZ, 0x1f, R2 ;  /* 0x0000001fff037819 */ /* 0x000fe40000011402 */
[----:B------:R-:W-:Y:S01]  /*04f0*/  ISETP.GE.U32.AND P5, PT, R35, 0x2, PT ;  /* 0x000000022300780c */ /* 0x000fe20003fa6070 */
[----:B------:R-:W-:Y:S01]  /*0500*/  IMAD.IADD R11, R10, 0x1, -R11 ;  /* 0x000000010a0b7824 */ /* 0x000fe200078e0a0b */
[----:B-1----:R-:W-:Y:S01]  /*0510*/  I2FP.F32.U32 R10, UR12 ;  /* 0x0000000c000a7c45 */ /* 0x002fe20008201000 */
[----:B------:R-:W-:Y:S01]  /*0520*/  VOTEU.ALL UP0, P0 ;  /* 0x00000000003f7886 */ /* 0x000fe20000000000 */
[----:B----4-:R-:W-:Y:S01]  /*0530*/  I2FP.F32.U32 R9, R6 ;  /* 0x0000000600097245 */ /* 0x010fe20000201000 */
[----:B------:R-:W-:Y:S01]  /*0540*/  IMAD R0, R0, 0x4, R11 ;  /* 0x0000000400007824 */ /* 0x000fe200078e020b */
[----:B------:R-:W-:Y:S01]  /*0550*/  LEA.HI R3, R3, R2, RZ, 0x2 ;  /* 0x0000000203037211 */ /* 0x000fe200078f10ff */
[----:B------:R-:W-:Y:S01]  /*0560*/  VOTEU.ALL UP1, P1 ;  /* 0x00000000003f7886 */ /* 0x000fe20000820000 */
[----:B------:R-:W-:Y:S01]  /*0570*/  FMUL R10, R10, UR4 ;  /* 0x000000040a0a7c20 */ /* 0x000fe20008400000 */
[----:B------:R-:W1:Y:S01]  /*0580*/  @!UP0 S2UR UR7, SR_CgaCtaId ;  /* 0x00000000000789c3 */ /* 0x000e620000008800 */
[----:B------:R-:W-:Y:S01]  /*0590*/  ULDC UR4, c[0x0][0x154] ;  /* 0x0000550000047ab9 */ /* 0x000fe20000000800 */
[----:B------:R-:W-:Y:S01]  /*05a0*/  LOP3.LUT R3, R3, 0xfffffffc, RZ, 0xc0, !PT ;  /* 0xfffffffc03037812 */ /* 0x000fe200078ec0ff */
[----:B------:R-:W-:Y:S01]  /*05b0*/  FMUL R9, R9, UR4 ;  /* 0x0000000409097c20 */ /* 0x000fe20008400000 */
[----:B------:R-:W-:Y:S01]  /*05c0*/  UMOV UR4, 0x20 ;  /* 0x0000002000047882 */ /* 0x000fe20000000000 */
[----:B------:R-:W3:Y:S01]  /*05d0*/  F2I.U32.TRUNC.NTZ R10, R10 ;  /* 0x0000000a000a7305 */ /* 0x000ee2000020f000 */
[----:B------:R-:W-:Y:S01]  /*05e0*/  @!UP0 UMOV UR6, 0x400 ;  /* 0x0000040000068882 */ /* 0x000fe20000000000 */
[----:B------:R-:W-:Y:S01]  /*05f0*/  IMAD.IADD R14, R2, 0x1, -R3 ;  /* 0x00000001020e7824 */ /* 0x000fe200078e0a03 */
[----:B------:R-:W4:Y:S01]  /*0600*/  @!UP1 S2UR UR10, SR_CgaCtaId ;  /* 0x00000000000a99c3 */ /* 0x000f220000008800 */
[----:B------:R-:W-:Y:S01]  /*0610*/  IMAD.SHL.U32 R3, R0, 0x4, RZ ;  /* 0x0000000400037824 */ /* 0x000fe200078e00ff */
[----:B------:R-:W-:-:S04]  /*0620*/  @!UP0 UIADD3 UR4, -UR4, 0x100000, URZ ;  /* 0x0010000004048890 */ /* 0x000fc8000fffe13f */
[----:B------:R-:W-:Y:S02]  /*0630*/  @!UP0 USHF.L.U32 UR5, UR4, 0xb, URZ ;  /* 0x0000000b04058899 */ /* 0x000fe4000800063f */
[----:B------:R-:W-:Y:S01]  /*0640*/  @!UP0 USHF.L.U32 UR4, UR4, 0x1, URZ ;  /* 0x0000000104048899 */ /* 0x000fe2000800063f */
[----:B--2---:R-:W-:Y:S01]  /*0650*/  ISETP.EQ.U32.AND P3, PT, R13, 0x1, PT ;  /* 0x000000010d00780c */ /* 0x004fe20003f62070 */
[----:B------:R-:W-:Y:S01]  /*0660*/  @!UP1 UMOV UR9, 0x400 ;  /* 0x0000040000099882 */ /* 0x000fe20000000000 */
[----:B------:R-:W2:Y:S01]  /*0670*/  F2I.U32.TRUNC.NTZ R9, R9 ;  /* 0x0000000900097305 */ /* 0x000ea2000020f000 */
[----:B------:R-:W-:Y:S01]  /*0680*/  LOP3.LUT R56, R0, 0xc, R3, 0x78, !PT ;  /* 0x0000000c00387812 */ /* 0x000fe200078e7803 */
[----:B------:R-:W-:Y:S01]  /*0690*/  VOTEU.ALL UP2, P1 ;  /* 0x00000000003f7886 */ /* 0x000fe20000840000 */
[----:B------:R-:W-:Y:S01]  /*06a0*/  VOTEU.ALL UP3, P1 ;  /* 0x00000000003f7886 */ /* 0x000fe20000860000 */
[----:B------:R-:W-:Y:S01]  /*06b0*/  VOTEU.ALL UP4, P1 ;  /* 0x00000000003f7886 */ /* 0x000fe20000880000 */
[----:B------:R-:W-:Y:S01]  /*06c0*/  VOTEU.ALL UP5, P1 ;  /* 0x00000000003f7886 */ /* 0x000fe200008a0000 */
[----:B------:R-:W-:Y:S01]  /*06d0*/  ISETP.NE.AND P1, PT, R14, 0x3, PT ;  /* 0x000000030e00780c */ /* 0x000fe20003f25270 */
[----:B---3--:R-:W-:Y:S01]  /*06e0*/  IMAD.MOV R21, RZ, RZ, -R10 ;  /* 0x000000ffff157224 */ /* 0x008fe200078e0a0a */
[----:B------:R-:W-:-:S02]  /*06f0*/  R2UR UR43, R15 ;  /* 0x000000000f2b72ca */ /* 0x000fc400000e0000 */
[----:B------:R-:W-:Y:S01]  /*0700*/  ISETP.EQ.OR P1, PT, R14, RZ, !P1 ;  /* 0x000000ff0e00720c */ /* 0x000fe20004f22670 */
[----:B-1----:R-:W-:Y:S01]  /*0710*/  @!UP0 ULEA UR8, UR7, UR6, 0x18 ;  /* 0x0000000607088291 */ /* 0x002fe2000f8ec03f */
[----:B-----5:R-:W-:Y:S01]  /*0720*/  IMAD R21, R12, R21, UR12 ;  /* 0x0000000c0c157e24 */ /* 0x020fe2000f8e0215 */
[----:B------:R-:W-:-:S04]  /*0730*/  @!UP1 UIADD3 UR6, -UR11, 0x100000, URZ ;  /* 0x001000000b069890 */ /* 0x000fc8000fffe13f */
[----:B------:R-:W-:Y:S02]  /*0740*/  @!UP1 USHF.L.U32 UR7, UR6, 0xb, URZ ;  /* 0x0000000b06079899 */ /* 0x000fe4000800063f */
[----:B------:R-:W-:Y:S01]  /*0750*/  @!UP1 USHF.L.U32 UR6, UR6, 0x1, URZ ;  /* 0x0000000106069899 */ /* 0x000fe2000800063f */
[C---:B------:R-:W-:Y:S01]  /*0760*/  ISETP.EQ.AND P1, PT, R8.reuse, RZ, P1 ;  /* 0x000000ff0800720c */ /* 0x040fe20000f22270 */
[----:B--2---:R-:W-:Y:S01]  /*0770*/  IMAD.MOV R24, RZ, RZ, -R9 ;  /* 0x000000ffff187224 */ /* 0x004fe200078e0a09 */
[----:B------:R-:W-:Y:S01]  /*0780*/  VOTEU.ALL UP0, P0 ;  /* 0x00000000003f7886 */ /* 0x000fe20000000000 */
[----:B------:R-:W-:Y:S01]  /*0790*/  ISETP.NE.AND P2, PT, R8, RZ, PT ;  /* 0x000000ff0800720c */ /* 0x000fe20003f45270 */
[----:B----4-:R-:W-:Y:S01]  /*07a0*/  @!UP1 ULEA UR9, UR10, UR9, 0x18 ;  /* 0x000000090a099291 */ /* 0x010fe2000f8ec03f */
[----:B0-----:R-:W-:Y:S01]  /*07b0*/  IMAD R3, R25, R24, R6 ;  /* 0x0000001819037224 */ /* 0x001fe200078e0206 */
[----:B------:R-:W-:Y:S01]  /*07c0*/  VOTEU.ALL UP1, P0 ;  /* 0x00000000003f7886 */ /* 0x000fe20000020000 */
[----:B------:R-:W-:Y:S01]  /*07d0*/  LOP3.LUT P0, RZ, R5, 0x7, RZ, 0xc0, !PT ;  /* 0x0000000705ff7812 */ /* 0x000fe2000780c0ff */
[----:B------:R-:W0:Y:S02]  /*07e0*/  FENCE.VIEW.ASYNC.S ;  /* 0x00000000000073c6 */ /* 0x000e240000000000 */
[----:B0-----:R0:W1:Y:S01]  /*07f0*/  @!UP0 SYNCS.EXCH.64 URZ, [UR8+0x80], UR4 ;  /* 0x00008004083f85b2 */ /* 0x0010620008000100 */
[----:B------:R-:W-:-:S02]  /*0800*/  SEL R23, RZ, 0x1, !P1 ;  /* 0x00000001ff177807 */ /* 0x000fc40004800000 */
[----:B------:R-:W-:Y:S02]  /*0810*/  ISETP.NE.AND P4, PT, R3, R56, PT ;  /* 0x000000380300720c */ /* 0x000fe40003f85270 */
[----:B------:R-:W-:Y:S02]  /*0820*/  ISETP.LT.U32.AND P0, PT, R56, 0x2, !P0 ;  /* 0x000000023800780c */ /* 0x000fe40004701070 */
[----:B------:R-:W-:Y:S02]  /*0830*/  ISETP.EQ.OR P4, PT, R21, RZ, !P4 ;  /* 0x000000ff1500720c */ /* 0x000fe40006782670 */
[----:B------:R-:W-:Y:S02]  /*0840*/  SEL R23, R23, 0x2, P5 ;  /* 0x0000000217177807 */ /* 0x000fe40002800000 */
[----:B------:R-:W-:-:S04]  /*0850*/  PLOP3.LUT P0, PT, P0, P4, PT, 0x80, 0x0 ;  /* 0x000000000000781c */ /* 0x000fc80000709070 */
[----:B------:R-:W-:Y:S01]  /*0860*/  P2R R71, PR, RZ, 0x1 ;  /* 0x00000001ff477803 */ /* 0x000fe20000000000 */
[----:B------:R0:W2:Y:S01]  /*0870*/  @!UP1 SYNCS.EXCH.64 URZ, [UR8+0x88], UR4 ;  /* 0x00008804083f95b2 */ /* 0x0000a20008000100 */
[----:B------:R-:W-:Y:S01]  /*0880*/  NOP ;  /* 0x0000000000007918 */ /* 0x000fe20000000000 */
[----:B------:R0:W3:Y:S01]  /*0890*/  @!UP2 SYNCS.EXCH.64 URZ, [UR9+0x60], UR6 ;  /* 0x00006006093fa5b2 */ /* 0x0000e20008000100 */
[----:B------:R0:W4:Y:S01]  /*08a0*/  @!UP3 SYNCS.EXCH.64 URZ, [UR9+0x68], UR6 ;  /* 0x00006806093fb5b2 */ /* 0x0001220008000100 */
[----:B------:R0:W0:Y:S01]  /*08b0*/  @!UP4 SYNCS.EXCH.64 URZ, [UR9+0x70], UR6 ;  /* 0x00007006093fc5b2 */ /* 0x0000220008000100 */
[----:B------:R0:W0:Y:S01]  /*08c0*/  @!UP5 SYNCS.EXCH.64 URZ, [UR9+0x78], UR6 ;  /* 0x00007806093fd5b2 */ /* 0x0000220008000100 */
[----:B------:R-:W-:Y:S01]  /*08d0*/  NOP ;  /* 0x0000000000007918 */ /* 0x000fe20000000000 */
[----:B------:R-:W-:Y:S05]  /*08e0*/  @!P3 BRA `(.L_x_3) ;  /* 0x000000000008b947 */ /* 0x000fea0003800000 */
[----:B01234-:R-:W-:Y:S01]  /*08f0*/  UCGABAR_ARV ;  /* 0x00000000000079c7 */ /* 0x01ffe20008000000 */
[----:B------:R-:W-:Y:S05]  /*0900*/  BRA `(.L_x_4) ;  /* 0x0000000000047947 */ /* 0x000fea0003800000 */
.L_x_3:
[----:B01234-:R-:W-:Y:S01]  /*0910*/  NOP ;  /* 0x0000000000007918 */ /* 0x01ffe20000000000 */
.L_x_4:
[----:B------:R-:W-:Y:S01]  /*0920*/  ULDC.64 UR4, c[0x0][0x598] ;  /* 0x0001660000047ab9 */ /* 0x000fe20000000a00 */
[----:B------:R-:W-:Y:S01]  /*0930*/  ULDC.64 UR36, c[0x0][0x208] ;  /* 0x0000820000247ab9 */ /* 0x000fe20000000a00 */
[----:B------:R-:W-:-:S04]  /*0940*/  ISETP.NE.U32.AND P0, PT, RZ, UR4, PT ;  /* 0x00000004ff007c0c */ /* 0x000fc8000bf05070 */
[----:B------:R-:W-:-:S13]  /*0950*/  ISETP.NE.AND.EX P0, PT, RZ, UR5, PT, P0 ;  /* 0x00000005ff007c0c */ /* 0x000fda000bf05300 */
[----:B------:R-:W-:Y:S05]  /*0960*/  @!P0 BRA `(.L_x_5) ;  /* 0x00000000001c8947 */ /* 0x000fea0003800000 */
[----:B------:R-:W0:Y:S02]  /*0970*/  LDC.64 R2, c[0x0][0x598] ;  /* 0x00016600ff027b82 */ /* 0x000e240000000a00 */
[----:B0-----:R-:W2:Y:S02]  /*0980*/  LDG.E.64 R2, desc[UR36][R2.64] ;  /* 0x0000002402027981 */ /* 0x001ea4000c1e1b00 */
[----:B--2---:R-:W-:-:S04]  /*0990*/  ISETP.NE.U32.AND P0, PT, R2, RZ, PT ;  /* 0x000000ff0200720c */ /* 0x004fc80003f05070 */
[----:B------:R-:W-:-:S13]  /*09a0*/  ISETP.NE.AND.EX P0, PT, R3, RZ, PT, P0 ;  /* 0x000000ff0300720c */ /* 0x000fda0003f05300 */
[----:B------:R-:W-:Y:S05]  /*09b0*/  @!P0 BRA `(.L_x_5) ;  /* 0x0000000000088947 */ /* 0x000fea0003800000 */
[----:B------:R0:W5:Y:S01]  /*09c0*/  LD.E R57, desc[UR36][R2.64] ;  /* 0x0000002402397980 */ /* 0x000162000c101900 */
[----:B------:R-:W-:Y:S05]  /*09d0*/  BRA `(.L_x_6) ;  /* 0x0000000000247947 */ /* 0x000fea0003800000 */
.L_x_5:
[----:B------:R-:W-:Y:S02]  /*09e0*/  ULDC.64 UR4, c[0x0][0x588] ;  /* 0x0001620000047ab9 */ /* 0x000fe40000000a00 */
[----:B------:R-:W-:-:S04]  /*09f0*/  ISETP.NE.U32.AND P0, PT, RZ, UR4, PT ;  /* 0x00000004ff007c0c */ /* 0x000fc8000bf05070 */
[----:B------:R-:W-:-:S13]  /*0a00*/  ISETP.NE.AND.EX P0, PT, RZ, UR5, PT, P0 ;  /* 0x00000005ff007c0c */ /* 0x000fda000bf05300 */
[----:B------:R-:W-:Y:S05]  /*0a10*/  @!P0 BRA `(.L_x_7) ;  /* 0x00000000000c8947 */ /* 0x000fea0003800000 */
[----:B------:R-:W0:Y:S02]  /*0a20*/  LDC.64 R2, c[0x0][0x588] ;  /* 0x00016200ff027b82 */ /* 0x000e240000000a00 */
[----:B0-----:R1:W5:Y:S01]  /*0a30*/  LDG.E R57, desc[UR36][R2.64] ;  /* 0x0000002402397981 */ /* 0x001362000c1e1900 */
[----:B------:R-:W-:Y:S05]  /*0a40*/  BRA `(.L_x_6) ;  /* 0x0000000000087947 */ /* 0x000fea0003800000 */
.L_x_7:
[----:B------:R-:W-:Y:S02]  /*0a50*/  ULDC UR4, c[0x0][0x580] ;  /* 0x0001600000047ab9 */ /* 0x000fe40000000800 */
[----:B------:R-:W-:-:S07]  /*0a60*/  IMAD.U32 R57, RZ, RZ, UR4 ;  /* 0x00000004ff397e24 */ /* 0x000fce000f8e00ff */
.L_x_6:
[----:B------:R-:W-:Y:S02]  /*0a70*/  ULDC.64 UR4, c[0x0][0x5a0] ;  /* 0x0001680000047ab9 */ /* 0x000fe40000000a00 */
[----:B------:R-:W-:-:S04]  /*0a80*/  ISETP.NE.U32.AND P0, PT, RZ, UR4, PT ;  /* 0x00000004ff007c0c */ /* 0x000fc8000bf05070 */
[----:B------:R-:W-:-:S13]  /*0a90*/  ISETP.NE.AND.EX P0, PT, RZ, UR5, PT, P0 ;  /* 0x00000005ff007c0c */ /* 0x000fda000bf05300 */
[----:B------:R-:W-:Y:S05]  /*0aa0*/  @!P0 BRA `(.L_x_8) ;  /* 0x00000000001c8947 */ /* 0x000fea0003800000 */
[----:B01----:R-:W0:Y:S02]  /*0ab0*/  LDC.64 R2, c[0x0][0x5a0] ;  /* 0x00016800ff027b82 */ /* 0x003e240000000a00 */
[----:B0-----:R-:W2:Y:S02]  /*0ac0*/  LDG.E.64 R2, desc[UR36][R2.64] ;  /* 0x0000002402027981 */ /* 0x001ea4000c1e1b00 */
[----:B--2---:R-:W-:-:S04]  /*0ad0*/  ISETP.NE.U32.AND P0, PT, R2, RZ, PT ;  /* 0x000000ff0200720c */ /* 0x004fc80003f05070 */
[----:B------:R-:W-:-:S13]  /*0ae0*/  ISETP.NE.AND.EX P0, PT, R3, RZ, PT, P0 ;  /* 0x000000ff0300720c */ /* 0x000fda0003f05300 */
[----:B------:R-:W-:Y:S05]  /*0af0*/  @!P0 BRA `(.L_x_8) ;  /* 0x0000000000088947 */ /* 0x000fea0003800000 */
[----:B------:R0:W5:Y:S01]  /*0b00*/  LD.E R58, desc[UR36][R2.64] ;  /* 0x00000024023a7980 */ /* 0x000162000c101900 */
[----:B------:R-:W-:Y:S05]  /*0b10*/  BRA `(.L_x_9) ;  /* 0x0000000000247947 */ /* 0x000fea0003800000 */
.L_x_8:
[----:B------:R-:W-:Y:S02]  /*0b20*/  ULDC.64 UR4, c[0x0][0x590] ;  /* 0x0001640000047ab9 */ /* 0x000fe40000000a00 */
[----:B------:R-:W-:-:S04]  /*0b30*/  ISETP.NE.U32.AND P0, PT, RZ, UR4, PT ;  /* 0x00000004ff007c0c */ /* 0x000fc8000bf05070 */
[----:B------:R-:W-:-:S13]  /*0b40*/  ISETP.NE.AND.EX P0, PT, RZ, UR5, PT, P0 ;  /* 0x00000005ff007c0c */ /* 0x000fda000bf05300 */
[----:B------:R-:W-:Y:S05]  /*0b50*/  @!P0 BRA `(.L_x_10) ;  /* 0x00000000000c8947 */ /* 0x000fea0003800000 */
[----:B------:R-:W2:Y:S02]  /*0b60*/  LDC.64 R58, c[0x0][0x590] ;  /* 0x00016400ff3a7b82 */ /* 0x000ea40000000a00 */
[----:B--2---:R2:W5:Y:S01]  /*0b70*/  LDG.E R58, desc[UR36][R58.64] ;  /* 0x000000243a3a7981 */ /* 0x004562000c1e1900 */
[----:B------:R-:W-:Y:S05]  /*0b80*/  BRA `(.L_x_9) ;  /* 0x0000000000087947 */ /* 0x000fea0003800000 */
.L_x_10:
[----:B------:R-:W-:Y:S02]  /*0b90*/  ULDC UR4, c[0x0][0x584] ;  /* 0x0001610000047ab9 */ /* 0x000fe40000000800 */
[----:B------:R-:W-:-:S07]  /*0ba0*/  IMAD.U32 R58, RZ, RZ, UR4 ;  /* 0x00000004ff3a7e24 */ /* 0x000fce000f8e00ff */
.L_x_9:
[----:B01----:R-:W0:Y:S01]  /*0bb0*/  LDC R2, c[0x0][0x65c] ;  /* 0x00019700ff027b82 */ /* 0x003e220000000800 */
[----:B------:R-:W-:Y:S01]  /*0bc0*/  ULDC UR6, c[0x0][0x28c] ;  /* 0x0000a30000067ab9 */ /* 0x000fe20000000800 */
[----:B------:R-:W-:Y:S01]  /*0bd0*/  ISETP.NE.AND P0, PT, R8, 0x2, PT ;  /* 0x000000020800780c */ /* 0x000fe20003f05270 */
[----:B------:R-:W-:Y:S01]  /*0be0*/  UIADD3 UR6, UR6, 0x3f, URZ ;  /* 0x0000003f06067890 */ /* 0x000fe2000fffe03f */
[----:B------:R-:W-:Y:S01]  /*0bf0*/  IMAD.U32 R8, RZ, RZ, UR12 ;  /* 0x0000000cff087e24 */ /* 0x000fe2000f8e00ff */
[----:B------:R-:W-:Y:S01]  /*0c00*/  UMOV UR38, URZ ;  /* 0x0000003f00267c82 */ /* 0x000fe20008000000 */
[----:B------:R-:W-:Y:S01]  /*0c10*/  UMOV UR39, URZ ;  /* 0x0000003f00277c82 */ /* 0x000fe20008000000 */
[----:B------:R-:W-:Y:S01]  /*0c20*/  USHF.R.S32.HI UR7, URZ, 0x1f, UR6 ;  /* 0x0000001f3f077899 */ /* 0x000fe20008011406 */
[----:B------:R-:W-:-:S03]  /*0c30*/  ULDC.64 UR8, c[0x0][0x650] ;  /* 0x0001940000087ab9 */ /* 0x000fc60000000a00 */
[----:B------:R-:W-:-:S04]  /*0c40*/  ULEA.HI UR7, UR7, UR6, URZ, 0x6 ;  /* 0x0000000607077291 */ /* 0x000fc8000f8f303f */
[----:B------:R-:W-:Y:S01]  /*0c50*/  USHF.R.S32.HI UR40, URZ, 0x6, UR7 ;  /* 0x000000063f287899 */ /* 0x000fe20008011407 */
[----:B0-----:R-:W-:-:S13]  /*0c60*/  ISETP.NE.AND P1, PT, R2, 0x1, PT ;  /* 0x000000010200780c */ /* 0x001fda0003f25270 */
[----:B------:R-:W0:Y:S01]  /*0c70*/  @P1 LDC R17, c[0x0][0x10] ;  /* 0x00000400ff111b82 */ /* 0x000e220000000800 */
[----:B------:R-:W-:Y:S02]  /*0c80*/  @P1 IMAD.MOV.U32 R7, RZ, RZ, RZ ;  /* 0x000000ffff071224 */ /* 0x000fe400078e00ff */
[----:B------:R-:W-:-:S05]  /*0c90*/  @P1 IMAD.MOV.U32 R9, RZ, RZ, RZ ;  /* 0x000000ffff091224 */ /* 0x000fca00078e00ff */
[----:B------:R-:W1:Y:S01]  /*0ca0*/  @!P1 LDC R3, c[0x0][0xc] ;  /* 0x00000300ff039b82 */ /* 0x000e620000000800 */
[----:B------:R-:W-:Y:S01]  /*0cb0*/  ULDC UR4, c[0x0][0xc] ;  /* 0x0000030000047ab9 */ /* 0x000fe20000000800 */
[----:B------:R-:W-:Y:S02]  /*0cc0*/  ULDC UR5, c[0x0][0x10] ;  /* 0x0000040000057ab9 */ /* 0x000fe40000000800 */
[----:B------:R-:W-:-:S04]  /*0cd0*/  UIMAD.WIDE.U32 UR4, UR4, UR5, URZ ;  /* 0x00000005040472a5 */ /* 0x000fc8000f8e003f */
[----:B------:R-:W3:Y:S01]  /*0ce0*/  LDC R0, c[0x0][0x14] ;  /* 0x00000500ff007b82 */ /* 0x000ee20000000800 */
[----:B0-----:R-:W-:-:S04]  /*0cf0*/  @P1 IMAD.WIDE.U32 R16, R17, UR12, R6 ;  /* 0x0000000c11101c25 */ /* 0x001fc8000f8e0006 */
[----:B------:R-:W-:Y:S02]  /*0d00*/  @P1 IMAD.IADD R17, R17, 0x1, R9 ;  /* 0x0000000111111824 */ /* 0x000fe400078e0209 */
[----:B------:R-:W-:Y:S02]  /*0d10*/  IMAD.MOV.U32 R9, RZ, RZ, RZ ;  /* 0x000000ffff097224 */ /* 0x000fe400078e00ff */
[----:B-1----:R-:W-:-:S04]  /*0d20*/  @!P1 IMAD.WIDE.U32 R8, R6, R3, R8 ;  /* 0x0000000306089225 */ /* 0x002fc800078e0008 */
[----:B------:R-:W-:Y:S02]  /*0d30*/  @!P1 IMAD.MOV.U32 R16, RZ, RZ, R8 ;  /* 0x000000ffff109224 */ /* 0x000fe400078e0008 */
[----:B---3--:R-:W-:-:S04]  /*0d40*/  IMAD.WIDE.U32 R10, R0, UR4, RZ ;  /* 0x00000004000a7c25 */ /* 0x008fc8000f8e00ff */
[----:B------:R-:W-:Y:S01]  /*0d50*/  IMAD R3, R0, UR5, RZ ;  /* 0x0000000500037c24 */ /* 0x000fe2000f8e02ff */
[----:B------:R0:W-:Y:S01]  /*0d60*/  STL.64 [R1], R10 ;  /* 0x0000000a01007387 */ /* 0x0001e20000100a00 */
[----:B------:R-:W-:Y:S02]  /*0d70*/  @!P1 IMAD.MOV.U32 R17, RZ, RZ, R9 ;  /* 0x000000ffff119224 */ /* 0x000fe400078e0009 */
[----:B------:R-:W-:Y:S01]  /*0d80*/  IMAD.IADD R0, R11, 0x1, R3 ;  /* 0x000000010b007824 */ /* 0x000fe200078e0203 */
[----:B------:R-:W-:Y:S06]  /*0d90*/  @P0 BRA `(.L_x_11) ;  /* 0x0000000000200947 */ /* 0x000fec0003800000 */
[----:B------:R-:W-:Y:S01]  /*0da0*/  UISETP.GE.U32.AND UP0, UPT, UR40, 0x5, UPT ;  /* 0x000000052800788c */ /* 0x000fe2000bf06070 */
[----:B------:R-:W-:Y:S01]  /*0db0*/  IADD3 R16, P0, R16, R10, RZ ;  /* 0x0000000a10107210 */ /* 0x000fe20007f1e0ff */
[----:B------:R-:W-:Y:S01]  /*0dc0*/  UIMAD.WIDE.U32 UR4, UR40, -0x33333333, URZ ;  /* 0xcccccccd280478a5 */ /* 0x000fe2000f8e003f */
[----:B------:R-:W-:-:S03]  /*0dd0*/  UMOV UR39, URZ ;  /* 0x0000003f00277c82 */ /* 0x000fc60008000000 */
[----:B------:R-:W-:Y:S01]  /*0de0*/  USHF.R.U32.HI UR4, URZ, 0x2, UR5 ;  /* 0x000000023f047899 */ /* 0x000fe20008011605 */
[----:B------:R-:W-:-:S03]  /*0df0*/  IMAD.X R17, R0, 0x1, R17, P0 ;  /* 0x0000000100117824 */ /* 0x000fc600000e0611 */
[----:B------:R-:W-:Y:S02]  /*0e00*/  UIMAD UR38, UR4, -0x5, UR40 ;  /* 0xfffffffb042678a4 */ /* 0x000fe4000f8e0228 */
[----:B------:R-:W-:-:S12]  /*0e10*/  @UP0 ULOP3.LUT UR39, UR4, 0x1, URZ, 0xc0, !UPT ;  /* 0x0000000104270892 */ /* 0x000fd8000f8ec03f */
.L_x_11:
[----:B------:R-:W-:Y:S01]  /*0e20*/  ISETP.GE.U32.AND P0, PT, R16, UR8, PT ;  /* 0x0000000810007c0c */ /* 0x000fe2000bf06070 */
[----:B------:R-:W-:Y:S01]  /*0e30*/  IMAD.MOV.U32 R22, RZ, RZ, -0x1 ;  /* 0xffffffffff167424 */ /* 0x000fe200078e00ff */
[----:B------:R-:W-:Y:S01]  /*0e40*/  PRMT R3, RZ, 0x7610, R3 ;  /* 0x00007610ff037816 */ /* 0x000fe20000000003 */
[----:B------:R-:W-:Y:S01]  /*0e50*/  IMAD.MOV.U32 R18, RZ, RZ, -0x1 ;  /* 0xffffffffff127424 */ /* 0x000fe200078e00ff */
[----:B------:R-:W-:Y:S01]  /*0e60*/  ISETP.GE.U32.AND.EX P0, PT, R17, UR9, PT, P0 ;  /* 0x0000000911007c0c */ /* 0x000fe2000bf06100 */
[----:B------:R-:W-:-:S12]  /*0e70*/  IMAD.MOV.U32 R19, RZ, RZ, -0x1 ;  /* 0xffffffffff137424 */ /* 0x000fd800078e00ff */
[----:B------:R-:W-:Y:S05]  /*0e80*/  @P0 BRA `(.L_x_12) ;  /* 0x0000000400280947 */ /* 0x000fea0003800000 */
[----:B------:R-:W1:Y:S01]  /*0e90*/  LDC.64 R18, c[0x0][0x628] ;  /* 0x00018a00ff127b82 */ /* 0x000e620000000a00 */
[----:B------:R-:W-:Y:S02]  /*0ea0*/  IMAD.MOV.U32 R8, RZ, RZ, R16 ;  /* 0x000000ffff087224 */ /* 0x000fe400078e0010 */
[----:B------:R-:W-:-:S05]  /*0eb0*/  IMAD.MOV.U32 R9, RZ, RZ, R17 ;  /* 0x000000ffff097224 */ /* 0x000fca00078e0011 */
[----:B------:R-:W3:Y:S08]  /*0ec0*/  LDC R22, c[0x0][0x630] ;  /* 0x00018c00ff167b82 */ /* 0x000ef00000000800 */
[----:B------:R-:W4:Y:S01]  /*0ed0*/  LDC.64 R26, c[0x0][0x620] ;  /* 0x00018800ff1a7b82 */ /* 0x000f220000000a00 */
[----:B-1----:R-:W-:-:S04]  /*0ee0*/  ISETP.NE.U32.AND P0, PT, R18, RZ, PT ;  /* 0x000000ff1200720c */ /* 0x002fc80003f05070 */
[----:B------:R-:W-:-:S13]  /*0ef0*/  ISETP.NE.AND.EX P0, PT, R19, RZ, PT, P0 ;  /* 0x000000ff1300720c */ /* 0x000fda0003f05300 */
[----:B---34-:R-:W-:Y:S05]  /*0f00*/  @!P0 BRA `(.L_x_13) ;  /* 0x0000000000288947 */ /* 0x018fea0003800000 */
[----:B------:R-:W1:Y:S02]  /*0f10*/  LDC R3, c[0x0][0x634] ;  /* 0x00018d00ff037b82 */ /* 0x000e640000000800 */
[----:B-1----:R-:W-:-:S05]  /*0f20*/  IADD3 R3, P0, R16, R3, RZ ;  /* 0x0000000310037210 */ /* 0x002fca0007f1e0ff */
[----:B------:R-:W-:-:S04]  /*0f30*/  IMAD.X R15, RZ, RZ, R17, P0 ;  /* 0x000000ffff0f7224 */ /* 0x000fc800000e0611 */
[----:B------:R-:W-:-:S04]  /*0f40*/  IMAD.WIDE.U32 R8, R15, R18, RZ ;  /* 0x000000120f087225 */ /* 0x000fc800078e00ff */
[----:B0-----:R-:W-:-:S04]  /*0f50*/  IMAD.WIDE.U32 R10, P0, R3, R19, R8 ;  /* 0x00000013030a7225 */ /* 0x001fc80007800008 */
[----:B------:R-:W-:-:S04]  /*0f60*/  IMAD.WIDE.U32 R8, R3, R18, RZ ;  /* 0x0000001203087225 */ /* 0x000fc800078e00ff */
[----:B------:R-:W-:Y:S01]  /*0f70*/  IMAD.X R13, RZ, RZ, RZ, P0 ;  /* 0x000000ffff0d7224 */ /* 0x000fe200000e06ff */
[----:B------:R-:W-:Y:S01]  /*0f80*/  IADD3 RZ, P0, R9, R10, RZ ;  /* 0x0000000a09ff7210 */ /* 0x000fe20007f1e0ff */
[----:B------:R-:W-:-:S04]  /*0f90*/  IMAD.MOV.U32 R12, RZ, RZ, R11 ;  /* 0x000000ffff0c7224 */ /* 0x000fc800078e000b */
[----:B------:R-:W-:-:S08]  /*0fa0*/  IMAD.WIDE.U32.X R8, R15, R19, R12, P0 ;  /* 0x000000130f087225 */ /* 0x000fd000000e040c */
.L_x_13:
[----:B------:R-:W1:Y:S01]  /*0fb0*/  LDC.64 R30, c[0x0][0x640] ;  /* 0x00019000ff1e7b82 */ /* 0x000e620000000a00 */
[-CC-:B------:R-:W-:Y:S02]  /*0fc0*/  SHF.R.U64 R32, R8, R22.reuse, R9.reuse ;  /* 0x0000001608207219 */ /* 0x180fe40000001209 */
[----:B------:R-:W-:Y:S02]  /*0fd0*/  SHF.R.U32.HI R3, RZ, R22, R9 ;  /* 0x00000016ff037219 */ /* 0x000fe40000011609 */
[----:B0-----:R-:W-:-:S03]  /*0fe0*/  IADD3 R11, P0, RZ, -R32, RZ ;  /* 0x80000020ff0b7210 */ /* 0x001fc60007f1e0ff */
[----:B------:R-:W0:Y:S02]  /*0ff0*/  LDC R12, c[0x0][0x618] ;  /* 0x00018600ff0c7b82 */ /* 0x000e240000000800 */
[----:B------:R-:W-:Y:S02]  /*1000*/  IMAD.X R3, RZ, RZ, ~R3, P0 ;  /* 0x000000ffff037224 */ /* 0x000fe400000e0e03 */
[----:B------:R-:W-:-:S04]  /*1010*/  IMAD.WIDE.U32 R8, R11, R26, R16 ;  /* 0x0000001a0b087225 */ /* 0x000fc800078e0010 */
[----:B------:R-:W3:Y:S01]  /*1020*/  LDC R22, c[0x0][0x608] ;  /* 0x00018200ff167b82 */ /* 0x000ee20000000800 */
[----:B------:R-:W-:-:S04]  /*1030*/  IMAD R10, R3, R26, RZ ;  /* 0x0000001a030a7224 */ /* 0x000fc800078e02ff */
[----:B------:R-:W-:Y:S02]  /*1040*/  IMAD R3, R11, R27, R10 ;  /* 0x0000001b0b037224 */ /* 0x000fe400078e020a */
[----:B------:R-:W-:Y:S01]  /*1050*/  IMAD.MOV.U32 R10, RZ, RZ, -0x1 ;  /* 0xffffffffff0a7424 */ /* 0x000fe200078e00ff */
[----:B------:R-:W4:Y:S01]  /*1060*/  LDC R29, c[0x0][0x658] ;  /* 0x00019600ff1d7b82 */ /* 0x000f220000000800 */
[----:B------:R-:W-:Y:S01]  /*1070*/  IMAD.IADD R3, R9, 0x1, R3 ;  /* 0x0000000109037824 */ /* 0x000fe200078e0203 */
[----:B-1----:R-:W-:-:S04]  /*1080*/  ISETP.NE.U32.AND P0, PT, R30, RZ, PT ;  /* 0x000000ff1e00720c */ /* 0x002fc80003f05070 */
[----:B------:R-:W-:Y:S02]  /*1090*/  ISETP.NE.AND.EX P0, PT, R31, RZ, PT, P0 ;  /* 0x000000ff1f00720c */ /* 0x000fe40003f05300 */
[----:B------:R-:W1:Y:S01]  /*10a0*/  LDC R26, c[0x0][0x600] ;  /* 0x00018000ff1a7b82 */ /* 0x000e620000000800 */
[-CC-:B0-----:R-:W-:Y:S02]  /*10b0*/  SHF.R.U64 R18, R8, R12.reuse, R3.reuse ;  /* 0x0000000c08127219 */ /* 0x181fe40000001203 */
[----:B------:R-:W-:-:S05]  /*10c0*/  SHF.R.U32.HI R3, RZ, R12, R3 ;  /* 0x0000000cff037219 */ /* 0x000fca0000011603 */
[----:B------:R-:W0:Y:S01]  /*10d0*/  LDC R27, c[0x0][0x648] ;  /* 0x00019200ff1b7b82 */ /* 0x000e220000000800 */
[-CC-:B---3--:R-:W-:Y:S02]  /*10e0*/  SHF.R.U64 R34, R18, R22.reuse, R3.reuse ;  /* 0x0000001612227219 */ /* 0x188fe40000001203 */
[----:B------:R-:W-:Y:S01]  /*10f0*/  SHF.R.U32.HI R8, RZ, R22, R3 ;  /* 0x00000016ff087219 */ /* 0x000fe20000011603 */
[----:B------:R-:W-:-:S04]  /*1100*/  IMAD.MOV.U32 R22, RZ, RZ, 0x1 ;  /* 0x00000001ff167424 */ /* 0x000fc800078e00ff */
[----:B------:R-:W3:Y:S01]  /*1110*/  LDC R33, c[0x0][0x638] ;  /* 0x00018e00ff217b82 */ /* 0x000ee20000000800 */
[-CC-:B----4-:R-:W-:Y:S02]  /*1120*/  SHF.R.U64 R36, R34, R29.reuse, R8.reuse ;  /* 0x0000001d22247219 */ /* 0x190fe40000001208 */
[-C--:B------:R-:W-:Y:S02]  /*1130*/  SHF.L.U32 R3, R10, R29.reuse, RZ ;  /* 0x0000001d0a037219 */ /* 0x080fe400000006ff */
[----:B------:R-:W-:Y:S01]  /*1140*/  SHF.R.U32.HI R9, RZ, R29, R8 ;  /* 0x0000001dff097219 */ /* 0x000fe20000011608 */
[----:B------:R-:W-:Y:S01]  /*1150*/  IMAD.MOV.U32 R8, RZ, RZ, R36 ;  /* 0x000000ffff087224 */ /* 0x000fe200078e0024 */
[----:B------:R-:W-:Y:S01]  /*1160*/  LOP3.LUT R15, RZ, R3, RZ, 0x33, !PT ;  /* 0x00000003ff0f7212 */ /* 0x000fe200078e33ff */
[----:B------:R-:W4:Y:S01]  /*1170*/  LDC R28, c[0x0][0x610] ;  /* 0x00018400ff1c7b82 */ /* 0x000f220000000800 */
[----:B------:R-:W-:Y:S05]  /*1180*/  @!P0 BRA `(.L_x_14) ;  /* 0x0000000000288947 */ /* 0x000fea0003800000 */
[----:B------:R-:W2:Y:S02]  /*1190*/  LDC R3, c[0x0][0x64c] ;  /* 0x00019300ff037b82 */ /* 0x000ea40000000800 */
[----:B--2---:R-:W-:-:S05]  /*11a0*/  IADD3 R3, P0, R36, R3, RZ ;  /* 0x0000000324037210 */ /* 0x004fca0007f1e0ff */
[----:B------:R-:W-:-:S04]  /*11b0*/  IMAD.X R19, RZ, RZ, R9, P0 ;  /* 0x000000ffff137224 */ /* 0x000fc800000e0609 */
[----:B------:R-:W-:-:S04]  /*11c0*/  IMAD.WIDE.U32 R8, R19, R30, RZ ;  /* 0x0000001e13087225 */ /* 0x000fc800078e00ff */
[----:B------:R-:W-:-:S04]  /*11d0*/  IMAD.WIDE.U32 R10, P0, R3, R31, R8 ;  /* 0x0000001f030a7225 */ /* 0x000fc80007800008 */
[----:B------:R-:W-:-:S04]  /*11e0*/  IMAD.WIDE.U32 R8, R3, R30, RZ ;  /* 0x0000001e03087225 */ /* 0x000fc800078e00ff */
[----:B------:R-:W-:Y:S01]  /*11f0*/  IMAD.X R13, RZ, RZ, RZ, P0 ;  /* 0x000000ffff0d7224 */ /* 0x000fe200000e06ff */
[----:B------:R-:W-:Y:S01]  /*1200*/  IADD3 RZ, P0, R9, R10, RZ ;  /* 0x0000000a09ff7210 */ /* 0x000fe20007f1e0ff */
[----:B------:R-:W-:-:S04]  /*1210*/  IMAD.MOV.U32 R12, RZ, RZ, R11 ;  /* 0x000000ffff0c7224 */ /* 0x000fc800078e000b */
[----:B------:R-:W-:-:S08]  /*1220*/  IMAD.WIDE.U32.X R8, R19, R31, R12, P0 ;  /* 0x0000001f13087225 */ /* 0x000fd000000e040c */
.L_x_14:
[----:B0-----:R-:W-:Y:S01]  /*1230*/  SHF.R.U64 R7, R8, R27, R9 ;  /* 0x0000001b08077219 */ /* 0x001fe20000001209 */
[----:B-1----:R-:W-:Y:S01]  /*1240*/  VIADD R9, R26, 0xffffffff ;  /* 0xffffffff1a097836 */ /* 0x002fe20000000000 */
[----:B------:R-:W-:Y:S01]  /*1250*/  SHF.L.U32 R3, R22, R29, RZ ;  /* 0x0000001d16037219 */ /* 0x000fe200000006ff */
[----:B------:R-:W-:Y:S01]  /*1260*/  @P1 IMAD R21, R25, R24, R6 ;  /* 0x0000001819151224 */ /* 0x000fe200078e0206 */
[----:B------:R-:W-:Y:S01]  /*1270*/  LOP3.LUT R8, R34, R15, RZ, 0xc0, !PT ;  /* 0x0000000f22087212 */ /* 0x000fe200078ec0ff */
[----:B------:R-:W-:Y:S02]  /*1280*/  IMAD.MOV R10, RZ, RZ, -R7 ;  /* 0x000000ffff0a7224 */ /* 0x000fe400078e0a07 */
[----:B------:R-:W-:Y:S02]  /*1290*/  IMAD.MOV.U32 R6, RZ, RZ, 0x1 ;  /* 0x00000001ff067424 */ /* 0x000fe400078e00ff */
[----:B------:R-:W-:Y:S01]  /*12a0*/  IMAD R8, R3, R7, R8 ;  /* 0x0000000703087224 */ /* 0x000fe200078e0208 */
[----:B------:R-:W-:Y:S01]  /*12b0*/  LOP3.LUT R7, R18, R9, RZ, 0xc0, !PT ;  /* 0x0000000912077212 */ /* 0x000fe200078ec0ff */
[----:B---3--:R-:W-:-:S02]  /*12c0*/  IMAD R3, R10, R33, R36 ;  /* 0x000000210a037224 */ /* 0x008fc400078e0224 */
[----:B----4-:R-:W-:Y:S02]  /*12d0*/  IMAD R22, R8, R28, R21 ;  /* 0x0000001c08167224 */ /* 0x010fe400078e0215 */
[----:B------:R-:W-:Y:S01]  /*12e0*/  IMAD R7, R3, R26, R7 ;  /* 0x0000001a03077224 */ /* 0x000fe200078e0207 */
[----:B------:R-:W-:Y:S01]  /*12f0*/  PRMT R3, R6, 0x7610, R3 ;  /* 0x0000761006037816 */ /* 0x000fe20000000003 */
[----:B------:R-:W-:-:S03]  /*1300*/  IMAD.MOV.U32 R19, RZ, RZ, R32 ;  /* 0x000000ffff137224 */ /* 0x000fc600078e0020 */
[----:B------:R-:W-:Y:S02]  /*1310*/  SEL R18, R7, R22, !P1 ;  /* 0x0000001607127207 */ /* 0x000fe40004800000 */
[----:B------:R-:W-:-:S07]  /*1320*/  SEL R22, R22, R7, !P1 ;  /* 0x0000000716167207 */ /* 0x000fce0004800000 */
.L_x_12:
[----:B------:R-:W-:Y:S05]  /*1330*/  @!P3 BRA `(.L_x_15) ;  /* 0x00000000000cb947 */ /* 0x000fea0003800000 */
[----:B------:R-:W-:Y:S01]  /*1340*/  UCGABAR_WAIT ;  /* 0x0000000000007dc7 */ /* 0x000fe20008000000 */
[----:B------:R-:W-:Y:S01]  /*1350*/  CCTL.IVALL ;  /* 0x00000000ff00798f */ /* 0x000fe20002000000 */
[----:B------:R-:W-:Y:S05]  /*1360*/  BRA `(.L_x_16) ;  /* 0x0000000000047947 */ /* 0x000fea0003800000 */
.L_x_15:
[----:B------:R-:W-:Y:S06]  /*1370*/  BAR.SYNC.DEFER_BLOCKING 0x0 ;  /* 0x0000000000007b1d */ /* 0x000fec0000010000 */
.L_x_16:
[----:B------:R-:W-:Y:S05]  /*1380*/  @!P2 BRA `(.L_x_17) ;  /* 0x0000003800d8a947 */ /* 0x000fea0003800000 */
[----:B------:R-:W-:-:S13]  /*1390*/  ISETP.GT.U32.AND P0, PT, R35, 0x1, PT ;  /* 0x000000012300780c */ /* 0x000fda0003f04070 */
[----:B------:R-:W-:Y:S05]  /*13a0*/  @P0 EXIT ;  /* 0x000000000000094d */ /* 0x000fea0003800000 */
.L_x_18:
[----:B------:R-:W-:-:S08]  /*13b0*/  NOP ;  /* 0x0000000000007918 */ /* 0x000fd00000000000 */
[----:B------:R-:W1:Y:S02]  /*13c0*/  USETMAXREG.TRY_ALLOC.CTAPOOL UP0, 0xe8 ;  /* 0x000000e8000079c8 */ /* 0x000e640008000600 */
[----:B-1----:R-:W-:-:S13]  /*13d0*/  PLOP3.LUT P0, PT, PT, PT, UP0, 0x80, 0x0 ;  /* 0x000000000000781c */ /* 0x002fda0003f0f008 */
[----:B------:R-:W-:Y:S05]  /*13e0*/  @!P0 BRA `(.L_x_18) ;  /* 0xfffffffc00f08947 */ /* 0x000fea000383ffff */
[----:B------:R-:W-:-:S13]  /*13f0*/  LOP3.LUT P0, RZ, R3, 0xff, RZ, 0xc0, !PT ;  /* 0x000000ff03ff7812 */ /* 0x000fda000780c0ff */
[----:B------:R-:W-:Y:S05]  /*1400*/  @!P0 EXIT ;  /* 0x000000000000894d */ /* 0x000fea0003800000 */
[----:B------:R-:W3:Y:S01]  /*1410*/  LDL.64 R12, [R1] ;  /* 0x00000000010c7983 */ /* 0x000ee20000100a00 */
[----:B------:R-:W1:Y:S01]  /*1420*/  S2UR UR4, SR_CgaCtaId ;  /* 0x00000000000479c3 */ /* 0x000e620000008800 */
[CC--:B------:R-:W-:Y:S01]  /*1430*/  LEA.HI R3, R20.reuse, R5.reuse, RZ, 0x2 ;  /* 0x0000000514037211 */ /* 0x0c0fe200078f10ff */
[----:B------:R-:W-:Y:S01]  /*1440*/  UMOV UR41, 0x400 ;  /* 0x0000040000297882 */ /* 0x000fe20000000000 */
[----:B------:R-:W-:Y:S01]  /*1450*/  UISETP.LT.AND UP0, UPT, UR40, 0x1, UPT ;  /* 0x000000012800788c */ /* 0x000fe2000bf01270 */
[----:B------:R-:W-:Y:S01]  /*1460*/  LEA.HI R20, R20, R5, RZ, 0x5 ;  /* 0x0000000514147211 */ /* 0x000fe200078f28ff */
[----:B------:R-:W-:Y:S01]  /*1470*/  UIADD3 UR5, UR43, -0x1, URZ ;  /* 0xffffffff2b057890 */ /* 0x000fe2000fffe03f */
[----:B------:R-:W-:Y:S01]  /*1480*/  LOP3.LUT R4, R3, 0xfffffffc, RZ, 0xc0, !PT ;  /* 0xfffffffc03047812 */ /* 0x000fe200078ec0ff */
[----:B------:R-:W-:Y:S01]  /*1490*/  USEL UR42, UR40, 0x1, UP0 ;  /* 0x00000001282a7887 */ /* 0x000fe20008000000 */
[----:B------:R-:W4:Y:S01]  /*14a0*/  LDC R65, c[0x0][0x658] ;  /* 0x00019600ff417b82 */ /* 0x000f220000000800 */
[--C-:B------:R-:W-:Y:S01]  /*14b0*/  SHF.R.S32.HI R60, RZ, 0x2, R3.reuse ;  /* 0x00000002ff3c7819 */ /* 0x100fe20000011403 */
[----:B------:R-:W-:Y:S01]  /*14c0*/  UISETP.NE.AND UP0, UPT, UR5, URZ, UPT ;  /* 0x0000003f0500728c */ /* 0x000fe2000bf05270 */
[----:B------:R-:W-:Y:S01]  /*14d0*/  SHF.R.S32.HI R3, RZ, 0x1f, R3 ;  /* 0x0000001fff037819 */ /* 0x000fe20000011403 */
[----:B------:R-:W-:Y:S01]  /*14e0*/  IMAD.IADD R4, R5, 0x1, -R4 ;  /* 0x0000000105047824 */ /* 0x000fe200078e0a04 */
[----:B------:R-:W-:Y:S01]  /*14f0*/  ULDC UR8, c[0x0][0x284] ;  /* 0x0000a10000087ab9 */ /* 0x000fe20000000800 */
[----:B------:R-:W-:Y:S01]  /*1500*/  IMAD.MOV.U32 R8, RZ, RZ, -0x1 ;  /* 0xffffffffff087424 */ /* 0x000fe200078e00ff */
[----:B------:R-:W-:Y:S01]  /*1510*/  LEA.HI R3, R3, R60, RZ, 0x3 ;  /* 0x0000003c03037211 */ /* 0x000fe200078f18ff */
[----:B------:R-:W2:Y:S01]  /*1520*/  LDC.64 R6, c[0x0][0x5c8] ;  /* 0x00017200ff067b82 */ /* 0x000ea20000000a00 */
[----:B------:R-:W-:Y:S01]  /*1530*/  USEL UR7, URZ, 0x1, UP0 ;  /* 0x000000013f077887 */ /* 0x000fe20008000000 */
[----:B0-----:R-:W-:Y:S01]  /*1540*/  IMAD.MOV.U32 R10, RZ, RZ, 0x1 ;  /* 0x00000001ff0a7424 */ /* 0x001fe200078e00ff */
[----:B------:R-:W-:Y:S01]  /*1550*/  LOP3.LUT R3, R3, 0xfffffff8, RZ, 0xc0, !PT ;  /* 0xfffffff803037812 */ /* 0x000fe200078ec0ff */
[----:B------:R-:W-:Y:S01]  /*1560*/  IMAD.SHL.U32 R62, R4, 0x2, RZ ;  /* 0x00000002043e7824 */ /* 0x000fe200078e00ff */
[----:B------:R-:W-:Y:S01]  /*1570*/  LOP3.LUT R74, R23, 0x1, RZ, 0xfc, !PT ;  /* 0x00000001174a7812 */ /* 0x000fe200078efcff */
[----:B------:R-:W-:Y:S01]  /*1580*/  USHF.L.U32 UR47, UR40, 0x1, URZ ;  /* 0x00000001282f7899 */ /* 0x000fe2000800063f */
[----:B------:R-:W-:Y:S01]  /*1590*/  IMAD.U32 R75, RZ, RZ, UR7 ;  /* 0x00000007ff4b7e24 */ /* 0x000fe2000f8e00ff */
[----:B------:R-:W0:Y:S01]  /*15a0*/  LDC R67, c[0x0][0x288] ;  /* 0x0000a200ff437b82 */ /* 0x000e220000000800 */
[----:B-1----:R-:W-:Y:S01]  /*15b0*/  ULEA UR41, UR4, UR41, 0x18 ;  /* 0x0000002904297291 */ /* 0x002fe2000f8ec03f */
[----:B------:R-:W-:Y:S01]  /*15c0*/  IMAD.IADD R60, R60, 0x1, -R3 ;  /* 0x000000013c3c7824 */ /* 0x000fe200078e0a03 */
[----:B------:R-:W-:Y:S01]  /*15d0*/  USHF.L.U32 UR4, UR5, 0x3, URZ ;  /* 0x0000000305047899 */ /* 0x000fe2000800063f */
[----:B------:R-:W-:Y:S01]  /*15e0*/  SHF.R.S32.HI R3, RZ, 0x5, R20 ;  /* 0x00000005ff037819 */ /* 0x000fe20000011414 */
[----:B------:R-:W-:Y:S01]  /*15f0*/  UIADD3 UR5, UR41, 0x180, URZ ;  /* 0x0000018029057890 */ /* 0x000fe2000fffe03f */
[----:B------:R-:W-:Y:S01]  /*1600*/  SHF.R.S32.HI R63, RZ, 0x1f, R62 ;  /* 0x0000001fff3f7819 */ /* 0x000fe2000001143e */
[----:B------:R-:W-:Y:S01]  /*1610*/  UIADD3 UR6, UR41, 0x14180, URZ ;  /* 0x0001418029067890 */ /* 0x000fe2000fffe03f */
[----:B------:R-:W1:Y:S01]  /*1620*/  LDC R68, c[0x0][0x600] ;  /* 0x00018000ff447b82 */ /* 0x000e620000000800 */
[--C-:B------:R-:W-:Y:S01]  /*1630*/  SHF.R.S32.HI R61, RZ, 0x1f, R60.reuse ;  /* 0x0000001fff3d7819 */ /* 0x100fe2000001143c */
[----:B------:R-:W-:Y:S01]  /*1640*/  USHF.R.U32.HI UR5, URZ, 0x4, UR5 ;  /* 0x000000043f057899 */ /* 0x000fe20008011605 */
[C-C-:B------:R-:W-:Y:S01]  /*1650*/  IMAD R70, R3.reuse, -0x10, -R60.reuse ;  /* 0xfffffff003467824 */ /* 0x140fe200078e0a3c */
[----:B------:R-:W-:Y:S01]  /*1660*/  USHF.R.U32.HI UR6, URZ, 0x4, UR6 ;  /* 0x000000043f067899 */ /* 0x000fe20008011606 */
[-C--:B----4-:R-:W-:Y:S01]  /*1670*/  SHF.L.U32 R8, R8, R65.reuse, RZ ;  /* 0x0000004108087219 */ /* 0x090fe200000006ff */
[----:B------:R-:W-:Y:S01]  /*1680*/  UIADD3 UR48, UR41, 0x60, URZ ;  /* 0x0000006029307890 */ /* 0x000fe2000fffe03f */
[----:B------:R-:W-:Y:S01]  /*1690*/  IMAD.WIDE R60, R3, 0x10, R60 ;  /* 0x00000010033c7825 */ /* 0x000fe200078e023c */
[----:B------:R-:W-:Y:S01]  /*16a0*/  ULOP3.LUT UR4, UR4, 0x8, URZ, 0xc0, !UPT ;  /* 0x0000000804047892 */ /* 0x000fe2000f8ec03f */
[----:B------:R-:W-:Y:S01]  /*16b0*/  SHF.L.U32 R65, R10, R65, RZ ;  /* 0x000000410a417219 */ /* 0x000fe200000006ff */
[----:B------:R-:W-:Y:S01]  /*16c0*/  ULOP3.LUT UR5, UR5, 0x3fff, URZ, 0xc0, !UPT ;  /* 0x00003fff05057892 */ /* 0x000fe2000f8ec03f */
[C---:B--2---:R-:W-:Y:S01]  /*16d0*/  SHF.L.U64.HI R64, R6.reuse, 0x3, R7 ;  /* 0x0000000306407819 */ /* 0x044fe20000010207 */
[----:B------:R-:W-:Y:S01]  /*16e0*/  ULOP3.LUT UR6, UR6, 0x3fff, URZ, 0xc0, !UPT ;  /* 0x00003fff06067892 */ /* 0x000fe2000f8ec03f */
[----:B------:R-:W-:Y:S01]  /*16f0*/  IMAD.SHL.U32 R59, R6, 0x8, RZ ;  /* 0x00000008063b7824 */ /* 0x000fe200078e00ff */
[----:B------:R-:W-:Y:S01]  /*1700*/  LOP3.LUT R69, RZ, R8, RZ, 0x33, !PT ;  /* 0x00000008ff457212 */ /* 0x000fe200078e33ff */
[----:B------:R-:W-:Y:S01]  /*1710*/  VIADD R70, R70, UR8 ;  /* 0x0000000846467c36 */ /* 0x000fe20008000000 */
[----:B------:R-:W-:Y:S01]  /*1720*/  UIADD3 UR42, -UR42, UR40, URZ ;  /* 0x000000282a2a7290 */ /* 0x000fe2000fffe13f */
[----:B0-----:R-:W-:Y:S01]  /*1730*/  IMAD R67, R4, -0x2, R67 ;  /* 0xfffffffe04437824 */ /* 0x001fe200078e0243 */
[----:B------:R-:W-:-:S02]  /*1740*/  ULEA UR43, UR43, UR48, 0x3 ;  /* 0x000000302b2b7291 */ /* 0x000fc4000f8e183f */
[----:B------:R-:W-:Y:S02]  /*1750*/  ULOP3.LUT UR49, UR4, 0x8, URZ, 0x3c, !UPT ;  /* 0x0000000804317892 */ /* 0x000fe4000f8e3c3f */
[----:B------:R-:W-:Y:S01]  /*1760*/  ULOP3.LUT UR44, UR4, 0x18, URZ, 0x3c, !UPT ;  /* 0x00000018042c7892 */ /* 0x000fe2000f8e3c3f */
[----:B-1----:R-:W-:Y:S01]  /*1770*/  VIADD R68, R68, 0xffffffff ;  /* 0xffffffff44447836 */ /* 0x002fe20000000000 */
[----:B------:R-:W-:Y:S02]  /*1780*/  ULOP3.LUT UR45, UR5, 0x10000, URZ, 0xfc, !UPT ;  /* 0x00010000052d7892 */ /* 0x000fe4000f8efc3f */
[----:B------:R-:W-:Y:S01]  /*1790*/  ULOP3.LUT UR46, UR6, 0x10000, URZ, 0xfc, !UPT ;  /* 0x00010000062e7892 */ /* 0x000fe2000f8efc3f */
[----:B---3--:R-:W-:-:S11]  /*17a0*/  SHF.L.U64.HI R66, R12, 0x1, R0 ;  /* 0x000000010c427819 */ /* 0x008fd60000010200 */
.L_x_102:
[----:B------:R-:W-:-:S04]  /*17b0*/  SHF.L.U32 R0, R75, 0x1f, RZ ;  /* 0x0000001f4b007819 */ /* 0x000fc800000006ff */
[----:B------:R-:W0:Y:S02]  /*17c0*/  SYNCS.PHASECHK.TRANS64.TRYWAIT P0, [UR43+-0x8], R0 ;  /* 0xfffff800ff0075a7 */ /* 0x000e24000800016b */
[----:B01--4-:R-:W-:Y:S05]  /*17d0*/  @!P0 BRA `(.L_x_19) ;  /* 0x00000048001c8947 */ /* 0x013fea0003800000 */
.L_x_125:
[----:B------:R-:W-:Y:S02]  /*17e0*/  ULDC UR4, c[0x0][0x28c] ;  /* 0x0000a30000047ab9 */ /* 0x000fe40000000800 */
[----:B------:R-:W-:-:S13]  /*17f0*/  ISETP.LT.AND P0, PT, RZ, UR4, PT ;  /* 0x00000004ff007c0c */ /* 0x000fda000bf01270 */
[----:B------:R-:W-:Y:S05]  /*1800*/  @P0 BRA `(.L_x_20) ;  /* 0x0000000000400947 */ /* 0x000fea0003800000 */
[----:B0-----:R-:W-:Y:S01]  /*1810*/  MOV R0, 0x0 ;  /* 0x0000000000007802 */ /* 0x001fe20000000f00 */
[----:B------:R-:W-:Y:S01]  /*1820*/  ULDC.64 UR4, c[0x4][0x68] ;  /* 0x01001a0000047ab9 */ /* 0x000fe20000000a00 */
[----:B------:R-:W-:Y:S01]  /*1830*/  ULDC.64 UR6, c[0x4][0x8] ;  /* 0x0100020000067ab9 */ /* 0x000fe20000000a00 */
[----:B------:R-:W-:Y:S01]  /*1840*/  IMAD.U32 R4, RZ, RZ, UR4 ;  /* 0x00000004ff047e24 */ /* 0x000fe2000f8e00ff */
[----:B------:R0:W1:Y:S01]  /*1850*/  LDC.64 R14, c[0x4][R0] ;  /* 0x01000000000e7b82 */ /* 0x0000620000000a00 */
[----:B------:R-:W-:Y:S01]  /*1860*/  IMAD.U32 R5, RZ, RZ, UR5 ;  /* 0x00000005ff057e24 */ /* 0x000fe2000f8e00ff */
[----:B------:R-:W-:Y:S01]  /*1870*/  ULDC.64 UR4, c[0x4][0x70] ;  /* 0x01001c0000047ab9 */ /* 0x000fe20000000a00 */
[----:B------:R-:W-:Y:S02]  /*1880*/  IMAD.U32 R10, RZ, RZ, UR6 ;  /* 0x00000006ff0a7e24 */ /* 0x000fe4000f8e00ff */
[----:B------:R-:W-:Y:S02]  /*1890*/  IMAD.U32 R6, RZ, RZ, UR4 ;  /* 0x00000004ff067e24 */ /* 0x000fe4000f8e00ff */
[----:B------:R-:W-:-:S02]  /*18a0*/  IMAD.U32 R7, RZ, RZ, UR5 ;  /* 0x00000005ff077e24 */ /* 0x000fc4000f8e00ff */
[----:B------:R-:W-:Y:S02]  /*18b0*/  IMAD.U32 R11, RZ, RZ, UR7 ;  /* 0x00000007ff0b7e24 */ /* 0x000fe4000f8e00ff */
[----:B------:R-:W-:Y:S02]  /*18c0*/  IMAD.MOV.U32 R8, RZ, RZ, 0x1e1 ;  /* 0x000001e1ff087424 */ /* 0x000fe400078e00ff */
[----:B------:R-:W-:Y:S02]  /*18d0*/  IMAD.MOV.U32 R12, RZ, RZ, 0x1 ;  /* 0x00000001ff0c7424 */ /* 0x000fe400078e00ff */
[----:B0-----:R-:W-:-:S07]  /*18e0*/  IMAD.MOV.U32 R13, RZ, RZ, RZ ;  /* 0x000000ffff0d7224 */ /* 0x001fce00078e00ff */
[----:B------:R-:W-:-:S07]  /*18f0*/  LEPC R20, `(.L_x_20) ;  /* 0x000000001014794e */ /* 0x000fce0000000000 */
[----:B-1---5:R-:W-:Y:S05]  /*1900*/  CALL.ABS.NOINC R14 ;  /* 0x000000000e007343 */ /* 0x022fea0003c00000 */
.L_x_20:
[----:B------:R-:W-:-:S13]  /*1910*/  ISETP.NE.AND P0, PT, R74, 0x3, PT ;  /* 0x000000034a00780c */ /* 0x000fda0003f05270 */
[----:B------:R-:W-:Y:S05]  /*1920*/  @!P0 BRA `(.L_x_21) ;  /* 0x0000000000048947 */ /* 0x000fea0003800000 */
[----:B------:R-:W-:Y:S01]  /*1930*/  BPT.TRAP 0x1 ;  /* 0x000000040000795c */ /* 0x000fe20000300000 */
.L_x_21:
[----:B0-----:R-:W-:Y:S02]  /*1940*/  IMAD.U32 R3, RZ, RZ, UR38 ;  /* 0x00000026ff037e24 */ /* 0x001fe4000f8e00ff */
[----:B------:R-:W-:-:S03]  /*1950*/  IMAD.U32 R0, RZ, RZ, UR39 ;  /* 0x00000027ff007e24 */ /* 0x000fc6000f8e00ff */
[----:B------:R-:W-:Y:S02]  /*1960*/  LEA R3, R3, UR41, 0x3 ;  /* 0x0000002903037c11 */ /* 0x000fe4000f8e18ff */
[----:B------:R-:W-:-:S04]  /*1970*/  SHF.L.U32 R0, R0, 0x1f, RZ ;  /* 0x0000001f00007819 */ /* 0x000fc800000006ff */
[----:B------:R0:W1:Y:S01]  /*1980*/  SYNCS.PHASECHK.TRANS64.TRYWAIT P1, [R3+URZ], R0 ;  /* 0x00000000030075a7 */ /* 0x000062000802017f */
[----:B------:R-:W-:Y:S05]  /*1990*/  @!P0 BRA `(.L_x_22) ;  /* 0x0000000000048947 */ /* 0x000fea0003800000 */
[----:B------:R-:W-:Y:S01]  /*19a0*/  BPT.TRAP 0x1 ;  /* 0x000000040000795c */ /* 0x000fe20000300000 */
.L_x_22:
[----:B-1----:R-:W-:Y:S05]  /*19b0*/  @P1 BRA `(.L_x_23) ;  /* 0x0000000000081947 */ /* 0x002fea0003800000 */
[----:B------:R-:W1:Y:S02]  /*19c0*/  SYNCS.PHASECHK.TRANS64.TRYWAIT P1, [R3+URZ], R0 ;  /* 0x00000000030075a7 */ /* 0x000e64000802017f */
[----:B-1----:R-:W-:Y:S05]  /*19d0*/  @!P1 BRA `(.L_x_24) ;  /* 0x0000004400b49947 */ /* 0x002fea0003800000 */
.L_x_23:
[----:B------:R-:W-:Y:S05]  /*19e0*/  WARPSYNC.ALL ;  /* 0x0000000000007948 */ /* 0x000fea0003800000 */
[----:B------:R-:W-:Y:S01]  /*19f0*/  ULEA UR8, UR38, UR45, 0xa ;  /* 0x0000002d26087291 */ /* 0x000fe2000f8e503f */
[----:B------:R-:W-:Y:S01]  /*1a00*/  WARPGROUP.ARRIVE ;  /* 0x00000000000079c5 */ /* 0x000fe20000000000 */
[----:B------:R-:W-:Y:S01]  /*1a10*/  ULEA UR9, UR38, UR46, 0xa ;  /* 0x0000002e26097291 */ /* 0x000fe2000f8e503f */
[----:B01----:R-:W-:Y:S01]  /*1a20*/  IMAD.U32 R0, RZ, RZ, UR42 ;  /* 0x0000002aff007e24 */ /* 0x003fe2000f8e00ff */
[----:B------:R-:W-:Y:S01]  /*1a30*/  UMOV UR5, 0x40000040 ;  /* 0x4000004000057882 */ /* 0x000fe20000000000 */
[----:B------:R-:W-:-:S02]  /*1a40*/  UMOV UR7, 0x40000040 ;  /* 0x4000004000077882 */ /* 0x000fc40000000000 */
[----:B------:R-:W-:Y:S01]  /*1a50*/  UMOV UR4, UR8 ;  /* 0x0000000800047c82 */ /* 0x000fe20008000000 */
[----:B------:R-:W-:Y:S01]  /*1a60*/  ISETP.GE.AND P1, PT, R0, 0x1, PT ;  /* 0x000000010000780c */ /* 0x000fe20003f26270 */
[----:B------:R-:W-:Y:S02]  /*1a70*/  UMOV UR6, UR9 ;  /* 0x0000000900067c82 */ /* 0x000fe40008000000 */
[----:B------:R-:W-:Y:S01]  /*1a80*/  HGMMA.64x64x8.F32.TF32 R24, gdesc[UR4], RZ, !UPT, gsb0 ;  /* 0x04e00000041879f0 */ /* 0x000fe2000c0028ff */
[----:B------:R-:W-:Y:S02]  /*1a90*/  UIADD3 UR4, UR8, 0x2, URZ ;  /* 0x0000000208047890 */ /* 0x000fe4000fffe03f */
[----:B------:R-:W-:Y:S01]  /*1aa0*/  UIADD3 UR6, UR9, 0x2, URZ ;  /* 0x0000000209067890 */ /* 0x000fe2000fffe03f */
[----:B------:R-:W-:Y:S01]  /*1ab0*/  UMOV UR5, 0x40000040 ;  /* 0x4000004000057882 */ /* 0x000fe20000000000 */
[----:B------:R-:W-:Y:S01]  /*1ac0*/  UMOV UR7, 0x40000040 ;  /* 0x4000004000077882 */ /* 0x000fe20000000000 */
[----:B------:R-:W-:-:S02]  /*1ad0*/  WARPGROUP.DEPBAR.LE gsb0, 0x0 ;  /* 0x00008000000079c5 */ /* 0x000fc40000010000 */
[----:B------:R-:W-:-:S06]  /*1ae0*/  WARPGROUP.ARRIVE ;  /* 0x00000000000079c5 */ /* 0x000fcc0000000000 */
[----:B------:R-:W-:Y:S01]  /*1af0*/  HGMMA.64x64x8.F32.TF32 R24, gdesc[UR4], R24, gsb0 ;  /* 0x04e00000041879f0 */ /* 0x000fe20008002818 */
[----:B------:R-:W-:Y:S02]  /*1b00*/  UIADD3 UR4, UR8, 0x4, URZ ;  /* 0x0000000408047890 */ /* 0x000fe4000fffe03f */
[----:B------:R-:W-:Y:S01]  /*1b10*/  UIADD3 UR6, UR9, 0x4, URZ ;  /* 0x0000000409067890 */ /* 0x000fe2000fffe03f */
[----:B------:R-:W-:Y:S01]  /*1b20*/  UMOV UR5, 0x40000040 ;  /* 0x4000004000057882 */ /* 0x000fe20000000000 */
[----:B------:R-:W-:Y:S01]  /*1b30*/  UMOV UR7, 0x40000040 ;  /* 0x4000004000077882 */ /* 0x000fe20000000000 */
[----:B------:R-:W-:Y:S02]  /*1b40*/  WARPGROUP.DEPBAR.LE gsb0, 0x0 ;  /* 0x00008000000079c5 */ /* 0x000fe40000010000 */
        /* <DEDUP_REMOVED lines=36> */
[----:B------:R-:W-:Y:S03]  /*1d90*/  HGMMA.64x64x8.F32.TF32 R24, gdesc[UR4], R24, gsb0 ;  /* 0x04e00000041879f0 */ /* 0x000fe60008002818 */
[----:B------:R-:W-:Y:S02]  /*1da0*/  WARPGROUP.DEPBAR.LE gsb0, 0x0 ;  /* 0x00008000000079c5 */ /* 0x000fe40000010000 */
[----:B------:R-:W-:Y:S05]  /*1db0*/  @!P1 BRA `(.L_x_25) ;  /* 0x0000000400849947 */ /* 0x000fea0003800000 */
[----:B------:R-:W-:Y:S01]  /*1dc0*/  UIADD3 UR8, UR38, 0x1, URZ ;  /* 0x0000000126087890 */ /* 0x000fe2000fffe03f */
[----:B------:R-:W-:Y:S02]  /*1dd0*/  IMAD.U32 R0, RZ, RZ, UR42 ;  /* 0x0000002aff007e24 */ /* 0x000fe4000f8e00ff */
[----:B------:R-:W-:Y:S01]  /*1de0*/  IMAD.U32 R3, RZ, RZ, UR38 ;  /* 0x00000026ff037e24 */ /* 0x000fe2000f8e00ff */
[----:B------:R-:W-:-:S04]  /*1df0*/  UISETP.NE.AND UP0, UPT, UR8, 0x5, UPT ;  /* 0x000000050800788c */ /* 0x000fc8000bf05270 */
[----:B------:R-:W-:Y:S02]  /*1e00*/  USEL UR4, URZ, 0x1, UP0 ;  /* 0x000000013f047887 */ /* 0x000fe40008000000 */
[----:B------:R-:W-:Y:S02]  /*1e10*/  USEL UR8, UR8, URZ, UP0 ;  /* 0x0000003f08087287 */ /* 0x000fe40008000000 */
[----:B------:R-:W-:-:S06]  /*1e20*/  ULOP3.LUT UR4, UR39, UR4, URZ, 0x3c, !UPT ;  /* 0x0000000427047292 */ /* 0x000fcc000f8e3c3f */
[----:B------:R-:W-:-:S07]  /*1e30*/  IMAD.U32 R6, RZ, RZ, UR4 ;  /* 0x00000004ff067e24 */ /* 0x000fce000f8e00ff */
.L_x_32:
[----:B------:R-:W-:Y:S05]  /*1e40*/  @!P0 BRA `(.L_x_26) ;  /* 0x0000000000048947 */ /* 0x000fea0003800000 */
[----:B------:R-:W-:Y:S01]  /*1e50*/  BPT.TRAP 0x1 ;  /* 0x000000040000795c */ /* 0x000fe20000300000 */
.L_x_26:
[----:B------:R-:W-:Y:S01]  /*1e60*/  ULEA UR4, UR8, UR41, 0x3 ;  /* 0x0000002908047291 */ /* 0x000fe2000f8e183f */
[----:B------:R-:W-:-:S08]  /*1e70*/  SHF.L.U32 R4, R6, 0x1f, RZ ;  /* 0x0000001f06047819 */ /* 0x000fd000000006ff */
[----:B------:R0:W1:Y:S01]  /*1e80*/  SYNCS.PHASECHK.TRANS64.TRYWAIT P1, [UR4], R4 ;  /* 0x00000004ff0075a7 */ /* 0x0000620008020144 */
[----:B------:R-:W-:Y:S05]  /*1e90*/  @!P0 BRA `(.L_x_27) ;  /* 0x0000000000048947 */ /* 0x000fea0003800000 */
[----:B------:R-:W-:Y:S01]  /*1ea0*/  BPT.TRAP 0x1 ;  /* 0x000000040000795c */ /* 0x000fe20000300000 */
.L_x_27:
[----:B-1----:R-:W-:Y:S05]  /*1eb0*/  @P1 BRA `(.L_x_28) ;  /* 0x0000000000081947 */ /* 0x002fea0003800000 */
[----:B------:R-:W1:Y:S02]  /*1ec0*/  SYNCS.PHASECHK.TRANS64.TRYWAIT P1, [UR4], R4 ;  /* 0x00000004ff0075a7 */ /* 0x000e640008020144 */
[----:B-1----:R-:W-:Y:S05]  /*1ed0*/  @!P1 BRA `(.L_x_29) ;  /* 0x0000004000889947 */ /* 0x002fea0003800000 */
.L_x_28:
[----:B------:R-:W-:Y:S01]  /*1ee0*/  ULEA UR9, UR8, UR45, 0xa ;  /* 0x0000002d08097291 */ /* 0x000fe2000f8e503f */
[----:B------:R-:W-:Y:S01]  /*1ef0*/  WARPGROUP.ARRIVE ;  /* 0x00000000000079c5 */ /* 0x000fe20000000000 */
[----:B------:R-:W-:Y:S01]  /*1f00*/  ULEA UR10, UR8, UR46, 0xa ;  /* 0x0000002e080a7291 */ /* 0x000fe2000f8e503f */
[----:B------:R-:W-:Y:S01]  /*1f10*/  UMOV UR5, 0x40000040 ;  /* 0x4000004000057882 */ /* 0x000fe20000000000 */
[----:B------:R-:W-:-:S03]  /*1f20*/  UMOV UR7, 0x40000040 ;  /* 0x4000004000077882 */ /* 0x000fc60000000000 */
[----:B------:R-:W-:Y:S02]  /*1f30*/  UMOV UR4, UR9 ;  /* 0x0000000900047c82 */ /* 0x000fe40008000000 */
[----:B------:R-:W-:Y:S02]  /*1f40*/  UMOV UR6, UR10 ;  /* 0x0000000a00067c82 */ /* 0x000fe40008000000 */
[----:B------:R-:W-:Y:S01]  /*1f50*/  HGMMA.64x64x8.F32.TF32 R24, gdesc[UR4], R24, gsb0 ;  /* 0x04e00000041879f0 */ /* 0x000fe20008002818 */
        /* <DEDUP_REMOVED lines=51> */
[----:B------:R-:W-:Y:S01]  /*2290*/  BPT.TRAP 0x1 ;  /* 0x000000040000795c */ /* 0x000fe20000300000 */
.L_x_30:
[----:B------:R-:W-:-:S13]  /*22a0*/  ISETP.NE.AND P1, PT, R71, RZ, PT ;  /* 0x000000ff4700720c */ /* 0x000fda0003f25270 */
[----:B01----:R-:W-:-:S05]  /*22b0*/  @P1 LEA R4, R3, UR41, 0x3 ;  /* 0x0000002903041c11 */ /* 0x003fca000f8e18ff */
[----:B------:R-:W-:-:S05]  /*22c0*/  @P1 VIADD R5, R4, 0x28 ;  /* 0x0000002804051836 */ /* 0x000fca0000000000 */
[----:B------:R-:W-:-:S04]  /*22d0*/  @P1 PRMT R5, R56, 0x654, R5 ;  /* 0x0000065438051816 */ /* 0x000fc80000000005 */
[----:B------:R0:W-:Y:S01]  /*22e0*/  @P1 SYNCS.ARRIVE.TRANS64.RED.A1T0 RZ, [R5+URZ], RZ ;  /* 0x000000ff05ff19a7 */ /* 0x0001e2000810043f */
[----:B------:R-:W-:-:S13]  /*22f0*/  ISETP.GT.U32.AND P1, PT, R23, 0x1, PT ;  /* 0x000000011700780c */ /* 0x000fda0003f24070 */
[----:B0-----:R-:W-:Y:S05]  /*2300*/  @P1 BRA `(.L_x_31) ;  /* 0x0000000000041947 */ /* 0x001fea0003800000 */
[----:B------:R-:W-:Y:S01]  /*2310*/  BPT.TRAP 0x1 ;  /* 0x000000040000795c */ /* 0x000fe20000300000 */
.L_x_31:
[----:B------:R-:W-:Y:S01]  /*2320*/  UIADD3 UR8, UR8, 0x1, URZ ;  /* 0x0000000108087890 */ /* 0x000fe2000fffe03f */
[C---:B------:R-:W-:Y:S01]  /*2330*/  ISETP.GT.AND P2, PT, R0.reuse, 0x1, PT ;  /* 0x000000010000780c */ /* 0x040fe20003f44270 */
[----:B------:R-:W-:Y:S02]  /*2340*/  VIADD R3, R3, 0x1 ;  /* 0x0000000103037836 */ /* 0x000fe40000000000 */
[----:B------:R-:W-:Y:S01]  /*2350*/  UISETP.NE.AND UP0, UPT, UR8, 0x5, UPT ;  /* 0x000000050800788c */ /* 0x000fe2000bf05270 */
[----:B------:R-:W-:Y:S02]  /*2360*/  VIADD R0, R0, 0xffffffff ;  /* 0xffffffff00007836 */ /* 0x000fe40000000000 */
[C---:B------:R-:W-:Y:S01]  /*2370*/  ISETP.NE.AND P1, PT, R3.reuse, 0x5, PT ;  /* 0x000000050300780c */ /* 0x040fe20003f25270 */
[----:B------:R-:W-:Y:S02]  /*2380*/  USEL UR4, URZ, 0x1, UP0 ;  /* 0x000000013f047887 */ /* 0x000fe40008000000 */
[----:B------:R-:W-:Y:S01]  /*2390*/  USEL UR8, UR8, URZ, UP0 ;  /* 0x0000003f08087287 */ /* 0x000fe20008000000 */
[----:B------:R-:W-:-:S03]  /*23a0*/  SEL R3, R3, RZ, P1 ;  /* 0x000000ff03037207 */ /* 0x000fc60000800000 */
[----:B------:R-:W-:Y:S01]  /*23b0*/  LOP3.LUT R6, R6, UR4, RZ, 0x3c, !PT ;  /* 0x0000000406067c12 */ /* 0x000fe2000f8e3cff */
[----:B------:R-:W-:Y:S07]  /*23c0*/  @P2 BRA `(.L_x_32) ;  /* 0xfffffff8009c2947 */ /* 0x000fee000383ffff */
.L_x_25:
[----:B------:R-:W0:Y:S01]  /*23d0*/  LDC R0, c[0x0][0x28c] ;  /* 0x0000a300ff007b82 */ /* 0x000e220000000800 */
[----:B------:R-:W-:-:S04]  /*23e0*/  IMAD.U32 R3, RZ, RZ, UR49 ;  /* 0x00000031ff037e24 */ /* 0x000fc8000f8e00ff */
[----:B------:R1:W-:Y:S01]  /*23f0*/  SYNCS.ARRIVE.TRANS64.A1T0 RZ, [R3+UR48], RZ ;  /* 0x000000ff03ff79a7 */ /* 0x0003e20008100030 */
[----:B0-----:R-:W-:-:S13]  /*2400*/  ISETP.GE.AND P1, PT, R0, 0x1, PT ;  /* 0x000000010000780c */ /* 0x001fda0003f26270 */
[----:B-1----:R-:W-:Y:S05]  /*2410*/  @!P1 BRA `(.L_x_33) ;  /* 0x0000000000449947 */ /* 0x002fea0003800000 */
[----:B------:R-:W-:Y:S05]  /*2420*/  @!P0 BRA `(.L_x_34) ;  /* 0x0000000000048947 */ /* 0x000fea0003800000 */
[----:B------:R-:W-:Y:S01]  /*2430*/  BPT.TRAP 0x1 ;  /* 0x000000040000795c */ /* 0x000fe20000300000 */
.L_x_34:
[----:B------:R-:W-:-:S13]  /*2440*/  ISETP.NE.AND P0, PT, R71, RZ, PT ;  /* 0x000000ff4700720c */ /* 0x000fda0003f05270 */
[----:B------:R-:W-:-:S05]  /*2450*/  VOTEU.ANY UP0, P0 ;  /* 0x00000000003f7886 */ /* 0x000fca0000000100 */
[----:B------:R-:W-:-:S06]  /*2460*/  @UP0 UIADD3 UR4, UR38, UR42, URZ ;  /* 0x0000002a26040290 */ /* 0x000fcc000fffe03f */
[----:B------:R-:W-:Y:S02]  /*2470*/  IMAD.U32 R4, RZ, RZ, UR4 ;  /* 0x00000004ff047e24 */ /* 0x000fe4000f8e00ff */
[----:B------:R-:W-:Y:S02]  /*2480*/  IMAD.U32 R3, RZ, RZ, UR4 ;  /* 0x00000004ff037e24 */ /* 0x000fe4000f8e00ff */
[----:B------:R-:W-:-:S05]  /*2490*/  @P0 IMAD.WIDE.U32 R4, R4, -0x33333333, RZ ;  /* 0xcccccccd04040825 */ /* 0x000fca00078e00ff */
[----:B------:R-:W-:-:S05]  /*24a0*/  @P0 SHF.R.U32.HI R0, RZ, 0x2, R5 ;  /* 0x00000002ff000819 */ /* 0x000fca0000011605 */
[----:B------:R-:W-:-:S05]  /*24b0*/  @P0 IMAD R0, R0, -0x5, R3 ;  /* 0xfffffffb00000824 */ /* 0x000fca00078e0203 */
[----:B------:R-:W-:-:S05]  /*24c0*/  @P0 LEA R0, R0, UR41, 0x3 ;  /* 0x0000002900000c11 */ /* 0x000fca000f8e18ff */
[----:B------:R-:W-:-:S05]  /*24d0*/  @P0 VIADD R3, R0, 0x28 ;  /* 0x0000002800030836 */ /* 0x000fca0000000000 */
[----:B------:R-:W-:-:S04]  /*24e0*/  @P0 PRMT R3, R56, 0x654, R3 ;  /* 0x0000065438030816 */ /* 0x000fc80000000003 */
[----:B------:R0:W-:Y:S01]  /*24f0*/  @P0 SYNCS.ARRIVE.TRANS64.RED.A1T0 RZ, [R3+URZ], RZ ;  /* 0x000000ff03ff09a7 */ /* 0x0001e2000810043f */
[----:B------:R-:W-:-:S13]  /*2500*/  ISETP.GT.U32.AND P0, PT, R23, 0x1, PT ;  /* 0x000000011700780c */ /* 0x000fda0003f04070 */
[----:B0-----:R-:W-:Y:S05]  /*2510*/  @P0 BRA `(.L_x_33) ;  /* 0x0000000000040947 */ /* 0x001fea0003800000 */
[----:B------:R-:W-:Y:S01]  /*2520*/  BPT.TRAP 0x1 ;  /* 0x000000040000795c */ /* 0x000fe20000300000 */
.L_x_33:
[----:B------:R-:W-:Y:S01]  /*2530*/  SHF.L.U32 R0, R75, 0x1f, RZ ;  /* 0x0000001f4b007819 */ /* 0x000fe200000006ff */
[----:B------:R-:W-:Y:S01]  /*2540*/  UIADD3 UR38, UR38, UR47, URZ ;  /* 0x0000002f26267290 */ /* 0x000fe2000fffe03f */
[----:B------:R-:W-:Y:S01]  /*2550*/  SHF.R.S32.HI R11, RZ, 0x1f, R19 ;  /* 0x0000001fff0b7819 */ /* 0x000fe20000011413 */
[----:B------:R-:W-:Y:S01]  /*2560*/  UISETP.GE.U32.AND UP1, UPT, UR47, 0x5, UPT ;  /* 0x000000052f00788c */ /* 0x000fe2000bf26070 */
[----:B------:R-:W0:Y:S01]  /*2570*/  SYNCS.PHASECHK.TRANS64.TRYWAIT P0, [UR43+0x8], R0 ;  /* 0x00000800ff0075a7 */ /* 0x000e22000800016b */
[----:B------:R-:W-:-:S04]  /*2580*/  UISETP.GT.U32.AND UP0, UPT, UR38, 0x4, UPT ;  /* 0x000000042600788c */ /* 0x000fc8000bf04070 */
[----:B------:R-:W-:-:S04]  /*2590*/  UISETP.LT.U32.AND UP0, UPT, UR47, 0x5, UP0 ;  /* 0x000000052f00788c */ /* 0x000fc80008701070 */
[----:B------:R-:W-:Y:S02]  /*25a0*/  USEL UR6, URZ, 0x1, !UP0 ;  /* 0x000000013f067887 */ /* 0x000fe4000c000000 */
[----:B------:R-:W-:Y:S02]  /*25b0*/  @UP1 UIMAD.WIDE.U32 UR4, UR38, -0x33333333, URZ ;  /* 0xcccccccd260418a5 */ /* 0x000fe4000f8e003f */
[----:B------:R-:W-:Y:S02]  /*25c0*/  ULOP3.LUT UR39, UR39, UR6, URZ, 0x3c, !UPT ;  /* 0x0000000627277292 */ /* 0x000fe4000f8e3c3f */
[----:B------:R-:W-:-:S04]  /*25d0*/  @UP1 USHF.R.U32.HI UR4, URZ, 0x2, UR5 ;  /* 0x000000023f041899 */ /* 0x000fc80008011605 */
[----:B------:R-:W-:Y:S01]  /*25e0*/  @UP1 ULOP3.LUT UR39, UR39, 0x1, UR4, 0x78, !UPT ;  /* 0x0000000127271892 */ /* 0x000fe2000f8e7804 */
[----:B0-----:R-:W-:Y:S11]  /*25f0*/  @!P0 BRA `(.L_x_35) ;  /* 0x0000003800d88947 */ /* 0x001ff60003800000 */
.L_x_126:
[----:B0-----:R-:W-:Y:S01]  /*2600*/  IMAD.SHL.U32 R3, R22, 0x40, RZ ;  /* 0x0000004016037824 */ /* 0x001fe200078e00ff */
[----:B------:R-:W-:Y:S01]  /*2610*/  ULDC UR6, c[0x0][0x284] ;  /* 0x0000a10000067ab9 */ /* 0x000fe20000000800 */
[----:B------:R-:W-:Y:S01]  /*2620*/  IMAD.SHL.U32 R12, R18, 0x40, RZ ;  /* 0x00000040120c7824 */ /* 0x000fe200078e00ff */
[----:B------:R-:W-:Y:S01]  /*2630*/  ULDC.64 UR4, c[0x0][0x5d0] ;  /* 0x0001740000047ab9 */ /* 0x000fe20000000a00 */
[----:B------:R-:W-:Y:S01]  /*2640*/  IMAD.WIDE R20, R22, 0x40, R60 ;  /* 0x0000004016147825 */ /* 0x000fe200078e023c */
[----:B------:R-:W-:Y:S01]  /*2650*/  ISETP.GE.AND P0, PT, R3, UR6, PT ;  /* 0x0000000603007c0c */ /* 0x000fe2000bf06270 */
[----:B------:R-:W-:Y:S01]  /*2660*/  ULDC UR6, c[0x0][0x288] ;  /* 0x0000a20000067ab9 */ /* 0x000fe20000000800 */
[----:B------:R-:W-:Y:S01]  /*2670*/  SHF.R.S32.HI R13, RZ, 0x1f, R12 ;  /* 0x0000001fff0d7819 */ /* 0x000fe2000001140c */
[----:B------:R-:W-:Y:S01]  /*2680*/  IMAD R0, R11, UR4, RZ ;  /* 0x000000040b007c24 */ /* 0x000fe2000f8e02ff */
[----:B------:R-:W-:Y:S01]  /*2690*/  ISETP.GE.OR P0, PT, R12, UR6, P0 ;  /* 0x000000060c007c0c */ /* 0x000fe20008706670 */
[----:B------:R-:W-:-:S04]  /*26a0*/  IMAD.WIDE.U32 R4, R19, UR4, R62 ;  /* 0x0000000413047c25 */ /* 0x000fc8000f8e003e */
[----:B------:R-:W-:Y:S01]  /*26b0*/  IMAD R7, R19, UR5, R0 ;  /* 0x0000000513077c24 */ /* 0x000fe2000f8e0200 */
[----:B------:R-:W-:Y:S01]  /*26c0*/  IADD3 R4, P1, R12, R4, RZ ;  /* 0x000000040c047210 */ /* 0x000fe20007f3e0ff */
[----:B------:R-:W-:Y:S02]  /*26d0*/  ULDC.64 UR4, c[0x0][0x5c8] ;  /* 0x0001720000047ab9 */ /* 0x000fe40000000a00 */
[----:B------:R-:W-:Y:S01]  /*26e0*/  IMAD R9, R21, UR4, RZ ;  /* 0x0000000415097c24 */ /* 0x000fe2000f8e02ff */
[----:B------:R-:W-:-:S03]  /*26f0*/  IADD3.X R5, R13, R5, R7, P1, !PT ;  /* 0x000000050d057210 */ /* 0x000fc60000ffe407 */
[C---:B------:R-:W-:Y:S02]  /*2700*/  IMAD R9, R20.reuse, UR5, R9 ;  /* 0x0000000514097c24 */ /* 0x040fe4000f8e0209 */
[----:B------:R-:W-:Y:S01]  /*2710*/  IMAD.WIDE.U32 R72, R20, UR4, R4 ;  /* 0x0000000414487c25 */ /* 0x000fe2000f8e0004 */
[----:B------:R-:W-:Y:S06]  /*2720*/  @P0 BRA `(.L_x_36) ;  /* 0x0000002000540947 */ /* 0x000fec0003800000 */
[----:B-----5:R-:W-:Y:S01]  /*2730*/  FSETP.NEU.AND P0, PT, R58, RZ, PT ;  /* 0x000000ff3a00720b */ /* 0x020fe20003f0d000 */
[----:B------:R-:W-:Y:S01]  /*2740*/  IMAD.IADD R22, R67, 0x1, -R12 ;  /* 0x0000000143167824 */ /* 0x000fe200078e0a0c */
[----:B------:R-:W-:Y:S01]  /*2750*/  BSSY B0, `(.L_x_36) ;  /* 0x0000212000007945 */ /* 0x000fe20003800000 */
[----:B------:R-:W-:Y:S02]  /*2760*/  IMAD.IADD R0, R70, 0x1, -R3 ;  /* 0x0000000146007824 */ /* 0x000fe400078e0a03 */
[----:B------:R-:W-:Y:S01]  /*2770*/  IMAD.IADD R83, R73, 0x1, R9 ;  /* 0x0000000149537824 */ /* 0x000fe200078e0209 */
[----:B------:R-:W-:-:S04]  /*2780*/  ISETP.GT.AND P3, PT, R22, RZ, PT ;  /* 0x000000ff1600720c */ /* 0x000fc80003f64270 */
[----:B------:R-:W-:-:S03]  /*2790*/  ISETP.GT.AND P2, PT, R0, RZ, P3 ;  /* 0x000000ff0000720c */ /* 0x000fc60001f44270 */
[----:B------:R-:W-:Y:S10]  /*27a0*/  @!P0 BRA `(.L_x_37) ;  /* 0x0000001400d88947 */ /* 0x000ff40003800000 */
[----:B------:R-:W0:Y:S01]  /*27b0*/  LDC.64 R76, c[0x0][0x5b8] ;  /* 0x00016e00ff4c7b82 */ /* 0x000e220000000a00 */
[----:B------:R-:W-:-:S07]  /*27c0*/  ULDC.64 UR4, c[0x0][0x5c0] ;  /* 0x0001700000047ab9 */ /* 0x000fce0000000a00 */
[----:B------:R-:W1:Y:S08]  /*27d0*/  LDC.64 R78, c[0x0][0x5b0] ;  /* 0x00016c00ff4e7b82 */ /* 0x000e700000000a00 */
[----:B------:R-:W2:Y:S01]  /*27e0*/  LDC.64 R80, c[0x0][0x5a8] ;  /* 0x00016a00ff507b82 */ /* 0x000ea20000000a00 */
[-C--:B0-----:R-:W-:Y:S02]  /*27f0*/  IMAD R6, R11, R76.reuse, RZ ;  /* 0x0000004c0b067224 */ /* 0x081fe400078e02ff */
[----:B------:R-:W-:-:S04]  /*2800*/  IMAD.WIDE.U32 R4, R19, R76, R62 ;  /* 0x0000004c13047225 */ /* 0x000fc800078e003e */
[----:B------:R-:W-:Y:S01]  /*2810*/  IMAD R73, R19, R77, R6 ;  /* 0x0000004d13497224 */ /* 0x000fe200078e0206 */
[----:B------:R-:W-:Y:S01]  /*2820*/  IADD3 R8, P0, R12, R4, RZ ;  /* 0x000000040c087210 */ /* 0x000fe20007f1e0ff */
[----:B-1----:R-:W-:-:S03]  /*2830*/  IMAD R3, R21, R78, RZ ;  /* 0x0000004e15037224 */ /* 0x002fc600078e02ff */
[----:B------:R-:W-:Y:S01]  /*2840*/  IADD3.X R9, R13, R5, R73, P0, !PT ;  /* 0x000000050d097210 */ /* 0x000fe200007fe449 */
[C---:B------:R-:W-:Y:S02]  /*2850*/  IMAD R21, R20.reuse, R79, R3 ;  /* 0x0000004f14157224 */ /* 0x040fe400078e0203 */
[----:B------:R-:W-:-:S04]  /*2860*/  IMAD.WIDE.U32 R4, R20, R78, R8 ;  /* 0x0000004e14047225 */ /* 0x000fc800078e0008 */
[----:B------:R-:W-:Y:S01]  /*2870*/  IMAD.IADD R3, R5, 0x1, R21 ;  /* 0x0000000105037824 */ /* 0x000fe200078e0215 */
[----:B--2---:R-:W-:-:S04]  /*2880*/  LEA R10, P0, R4, R80, 0x2 ;  /* 0x00000050040a7211 */ /* 0x004fc800078010ff */
[----:B------:R-:W-:-:S05]  /*2890*/  LEA.HI.X R11, R4, R81, R3, 0x2, P0 ;  /* 0x00000051040b7211 */ /* 0x000fca00000f1403 */
[----:B------:R0:W2:Y:S01]  /*28a0*/  @P2 LDG.E.LTC128B R3, desc[UR36][R10.64] ;  /* 0x000000240a032981 */ /* 0x0000a2000c1e1920 */
[----:B------:R-:W-:Y:S01]  /*28b0*/  IMAD.WIDE.U32 R4, R20, R78, R12 ;  /* 0x0000004e14047225 */ /* 0x000fe200078e000c */
[----:B------:R-:W-:Y:S01]  /*28c0*/  LEA R6, P1, R72, UR4, 0x2 ;  /* 0x0000000448067c11 */ /* 0x000fe2000f8210ff */
[----:B------:R-:W-:Y:S01]  /*28d0*/  BSSY B1, `(.L_x_38) ;  /* 0x0000014000017945 */ /* 0x000fe20003800000 */
[----:B------:R-:W-:-:S04]  /*28e0*/  IADD3 R14, P0, R62, R4, RZ ;  /* 0x000000043e0e7210 */ /* 0x000fc80007f1e0ff */
[----:B------:R-:W-:Y:S01]  /*28f0*/  IADD3.X R15, R63, R21, R5, P0, !PT ;  /* 0x000000153f0f7210 */ /* 0x000fe200007fe405 */
[----:B0-----:R-:W-:Y:S01]  /*2900*/  IMAD.SHL.U32 R10, R78, 0x8, RZ ;  /* 0x000000084e0a7824 */ /* 0x001fe200078e00ff */
[----:B------:R-:W-:Y:S02]  /*2910*/  ISETP.GT.AND P0, PT, R22, 0x1, PT ;  /* 0x000000011600780c */ /* 0x000fe40003f04270 */
[----:B------:R-:W-:Y:S01]  /*2920*/  SHF.L.U64.HI R11, R78, 0x3, R79 ;  /* 0x000000034e0b7819 */ /* 0x000fe2000001024f */
[----:B------:R-:W-:-:S04]  /*2930*/  IMAD.WIDE.U32 R14, R19, R76, R14 ;  /* 0x0000004c130e7225 */ /* 0x000fc800078e000e */
[----:B------:R-:W-:Y:S01]  /*2940*/  IMAD.IADD R5, R73, 0x1, R15 ;  /* 0x0000000149057824 */ /* 0x000fe200078e020f */
[----:B------:R-:W-:Y:S01]  /*2950*/  LEA R4, P4, R14, R80, 0x2 ;  /* 0x000000500e047211 */ /* 0x000fe200078810ff */
[----:B------:R-:W-:-:S03]  /*2960*/  IMAD.WIDE.U32 R10, R20, R78, R10 ;  /* 0x0000004e140a7225 */ /* 0x000fc600078e000a */
[----:B------:R-:W-:Y:S02]  /*2970*/  LEA.HI.X R5, R14, R81, R5, 0x2, P4 ;  /* 0x000000510e057211 */ /* 0x000fe400020f1405 */
[----:B--2---:R-:W-:-:S05]  /*2980*/  LOP3.LUT R7, R3, 0xffffe000, RZ, 0xc0, !PT ;  /* 0xffffe00003077812 */ /* 0x004fca00078ec0ff */
[----:B------:R-:W-:-:S04]  /*2990*/  FMUL R7, R7, R58 ;  /* 0x0000003a07077220 */ /* 0x000fc80000400000 */
[----:B------:R-:W-:Y:S01]  /*29a0*/  FFMA R77, R24, R57, R7 ;  /* 0x00000039184d7223 */ /* 0x000fe20000000007 */
[----:B------:R-:W-:Y:S02]  /*29b0*/  LEA.HI.X R7, R72, UR5, R83, 0x2, P1 ;  /* 0x0000000548077c11 */ /* 0x000fe400088f1453 */
[----:B------:R-:W-:Y:S02]  /*29c0*/  ISETP.GT.AND P1, PT, R0, RZ, P0 ;  /* 0x000000ff0000720c */ /* 0x000fe40000724270 */
[----:B------:R-:W-:-:S05]  /*29d0*/  F2FP.TF32.F32.PACK_B R77, R77 ;  /* 0x0000004dff4d723e */ /* 0x000fca00024050ff */
[----:B------:R0:W-:Y:S06]  /*29e0*/  @P2 STG.E desc[UR36][R6.64], R77 ;  /* 0x0000004d06002986 */ /* 0x0001ec000c101924 */
[----:B------:R-:W-:Y:S05]  /*29f0*/  @!P1 BRA `(.L_x_39) ;  /* 0x0000000000049947 */ /* 0x000fea0003800000 */
[----:B------:R1:W5:Y:S02]  /*2a00*/  LDG.E.LTC128B R3, desc[UR36][R4.64+0x4] ;  /* 0x0000042404037981 */ /* 0x000364000c1e1920 */
.L_x_39:
[----:B------:R-:W-:Y:S05]  /*2a10*/  BSYNC B1 ;  /* 0x0000000000017941 */ /* 0x000fea0003800000 */
.L_x_38:
[----:B-----5:R-:W-:Y:S01]  /*2a20*/  LOP3.LUT R15, R3, 0xffffe000, RZ, 0xc0, !PT ;  /* 0xffffe000030f7812 */ /* 0x020fe200078ec0ff */
[----:B------:R-:W-:Y:S01]  /*2a30*/  IMAD.IADD R21, R21, 0x1, R11 ;  /* 0x0000000115157824 */ /* 0x000fe200078e020b */
[----:B------:R-:W-:Y:S02]  /*2a40*/  IADD3 R11, P2, R8, R10, RZ ;  /* 0x0000000a080b7210 */ /* 0x000fe40007f5e0ff */
[----:B------:R-:W-:Y:S01]  /*2a50*/  ISETP.GT.AND P3, PT, R0, 0x8, P3 ;  /* 0x000000080000780c */ /* 0x000fe20001f64270 */
[----:B------:R-:W-:Y:S02]  /*2a60*/  FMUL R8, R15, R58 ;  /* 0x0000003a0f087220 */ /* 0x000fe40000400000 */
[----:B------:R-:W-:Y:S01]  /*2a70*/  IMAD.X R18, R21, 0x1, R9, P2 ;  /* 0x0000000115127824 */ /* 0x000fe200010e0609 */
[----:B------:R-:W-:Y:S01]  /*2a80*/  LEA R14, P2, R11, R80, 0x2 ;  /* 0x000000500b0e7211 */ /* 0x000fe200078410ff */
[----:B------:R-:W-:-:S03]  /*2a90*/  FFMA R25, R25, R57, R8 ;  /* 0x0000003919197223 */ /* 0x000fc60000000008 */
[----:B------:R-:W-:Y:S01]  /*2aa0*/  LEA.HI.X R15, R11, R81, R18, 0x2, P2 ;  /* 0x000000510b0f7211 */ /* 0x000fe200010f1412 */
[----:B------:R-:W-:Y:S01]  /*2ab0*/  IMAD.MOV.U32 R18, RZ, RZ, R3 ;  /* 0x000000ffff127224 */ /* 0x000fe200078e0003 */
[----:B------:R-:W-:-:S05]  /*2ac0*/  F2FP.TF32.F32.PACK_B R25, R25 ;  /* 0x00000019ff19723e */ /* 0x000fca00024050ff */
[----:B------:R2:W-:Y:S04]  /*2ad0*/  @P1 STG.E desc[UR36][R6.64+0x4], R25 ;  /* 0x0000041906001986 */ /* 0x0005e8000c101924 */
[----:B------:R-:W3:Y:S01]  /*2ae0*/  @P3 LDG.E.LTC128B R18, desc[UR36][R14.64] ;  /* 0x000000240e123981 */ /* 0x000ee2000c1e1920 */
[----:B------:R-:W-:Y:S01]  /*2af0*/  IADD3 R12, P1, P2, R62, R10, R12 ;  /* 0x0000000a3e0c7210 */ /* 0x000fe20007a3e00c */
[----:B------:R-:W-:Y:S01]  /*2b00*/  BSSY B1, `(.L_x_40) ;  /* 0x0000011000017945 */ /* 0x000fe20003800000 */
[----:B------:R-:W-:Y:S02]  /*2b10*/  SHF.L.U64.HI R9, R59, 0x2, R64 ;  /* 0x000000023b097819 */ /* 0x000fe40000010240 */
[----:B------:R-:W-:Y:S02]  /*2b20*/  IADD3.X R13, R63, R21, R13, P1, P2 ;  /* 0x000000153f0d7210 */ /* 0x000fe40000fe440d */
[----:B------:R-:W-:-:S02]  /*2b30*/  LEA R10, P1, R59, R6, 0x2 ;  /* 0x000000063b0a7211 */ /* 0x000fc400078210ff */
[----:B------:R-:W-:Y:S01]  /*2b40*/  ISETP.GT.AND P0, PT, R0, 0x8, P0 ;  /* 0x000000080000780c */ /* 0x000fe20000704270 */
[----:B------:R-:W-:-:S04]  /*2b50*/  IMAD.WIDE.U32 R12, R19, R76, R12 ;  /* 0x0000004c130c7225 */ /* 0x000fc800078e000c */
[----:B------:R-:W-:Y:S01]  /*2b60*/  IMAD.X R11, R9, 0x1, R7, P1 ;  /* 0x00000001090b7824 */ /* 0x000fe200008e0607 */
[----:B------:R-:W-:Y:S02]  /*2b70*/  LEA R8, P2, R12, R80, 0x2 ;  /* 0x000000500c087211 */ /* 0x000fe400078410ff */
[----:B---3--:R-:W-:-:S05]  /*2b80*/  LOP3.LUT R3, R18, 0xffffe000, RZ, 0xc0, !PT ;  /* 0xffffe00012037812 */ /* 0x008fca00078ec0ff */
[----:B------:R-:W-:-:S04]  /*2b90*/  FMUL R3, R3, R58 ;  /* 0x0000003a03037220 */ /* 0x000fc80000400000 */
[----:B------:R-:W-:Y:S01]  /*2ba0*/  FFMA R19, R26, R57, R3 ;  /* 0x000000391a137223 */ /* 0x000fe20000000003 */
[----:B------:R-:W-:-:S04]  /*2bb0*/  IMAD.IADD R3, R73, 0x1, R13 ;  /* 0x0000000149037824 */ /* 0x000fc800078e020d */
[----:B------:R-:W-:Y:S02]  /*2bc0*/  F2FP.TF32.F32.PACK_B R19, R19 ;  /* 0x00000013ff13723e */ /* 0x000fe400024050ff */
[----:B------:R-:W-:-:S03]  /*2bd0*/  LEA.HI.X R9, R12, R81, R3, 0x2, P2 ;  /* 0x000000510c097211 */ /* 0x000fc600010f1403 */
[----:B------:R2:W-:Y:S01]  /*2be0*/  @P3 STG.E desc[UR36][R10.64], R19 ;  /* 0x000000130a003986 */ /* 0x0005e2000c101924 */
[----:B------:R-:W-:Y:S05]  /*2bf0*/  @!P0 BRA `(.L_x_41) ;  /* 0x0000000000048947 */ /* 0x000fea0003800000 */
[----:B------:R3:W5:Y:S02]  /*2c00*/  LDG.E.LTC128B R18, desc[UR36][R8.64+0x4] ;  /* 0x0000042408127981 */ /* 0x000764000c1e1920 */
.L_x_41:
[----:B------:R-:W-:Y:S05]  /*2c10*/  BSYNC B1 ;  /* 0x0000000000017941 */ /* 0x000fea0003800000 */
.L_x_40:
[----:B-----5:R-:W-:Y:S01]  /*2c20*/  LOP3.LUT R3, R18, 0xffffe000, RZ, 0xc0, !PT ;  /* 0xffffe00012037812 */ /* 0x020fe200078ec0ff */
[----:B------:R-:W-:Y:S01]  /*2c30*/  BSSY B1, `(.L_x_42) ;  /* 0x0000009000017945 */ /* 0x000fe20003800000 */
[----:B------:R-:W-:-:S03]  /*2c40*/  ISETP.GT.AND P1, PT, R22, 0x8, PT ;  /* 0x000000081600780c */ /* 0x000fc60003f24270 */
[----:B------:R-:W-:Y:S01]  /*2c50*/  FMUL R12, R3, R58 ;  /* 0x0000003a030c7220 */ /* 0x000fe20000400000 */
[----:B------:R-:W-:-:S03]  /*2c60*/  ISETP.GT.AND P2, PT, R0, RZ, P1 ;  /* 0x000000ff0000720c */ /* 0x000fc60000f44270 */
[----:B------:R-:W-:-:S05]  /*2c70*/  FFMA R27, R27, R57, R12 ;  /* 0x000000391b1b7223 */ /* 0x000fca000000000c */
[----:B------:R-:W-:-:S05]  /*2c80*/  F2FP.TF32.F32.PACK_B R27, R27 ;  /* 0x0000001bff1b723e */ /* 0x000fca00024050ff */
[----:B------:R4:W-:Y:S01]  /*2c90*/  @P0 STG.E desc[UR36][R10.64+0x4], R27 ;  /* 0x0000041b0a000986 */ /* 0x0009e2000c101924 */
[----:B------:R-:W-:Y:S05]  /*2ca0*/  @!P2 BRA `(.L_x_43) ;  /* 0x000000000004a947 */ /* 0x000fea0003800000 */
[----:B------:R0:W5:Y:S02]  /*2cb0*/  LDG.E.LTC128B R18, desc[UR36][R4.64+0x20] ;  /* 0x0000202404127981 */ /* 0x000164000c1e1920 */
.L_x_43:
[----:B------:R-:W-:Y:S05]  /*2cc0*/  BSYNC B1 ;  /* 0x0000000000017941 */ /* 0x000fea0003800000 */
.L_x_42:
        /* <DEDUP_REMOVED lines=10> */
.L_x_45:
[----:B------:R-:W-:Y:S05]  /*2d70*/  BSYNC B1 ;  /* 0x0000000000017941 */ /* 0x000fea0003800000 */
.L_x_44:
[----:B0----5:R-:W-:Y:S01]  /*2d80*/  LOP3.LUT R3, R18, 0xffffe000, RZ, 0xc0, !PT ;  /* 0xffffe00012037812 */ /* 0x021fe200078ec0ff */
[----:B------:R-:W-:Y:S01]  /*2d90*/  BSSY B1, `(.L_x_46) ;  /* 0x0000008000017945 */ /* 0x000fe20003800000 */
[----:B------:R-:W-:-:S03]  /*2da0*/  ISETP.GT.AND P1, PT, R0, 0x8, P1 ;  /* 0x000000080000780c */ /* 0x000fc60000f24270 */
[----:B------:R-:W-:-:S04]  /*2db0*/  FMUL R12, R3, R58 ;  /* 0x0000003a030c7220 */ /* 0x000fc80000400000 */
[----:B------:R-:W-:-:S05]  /*2dc0*/  FFMA R29, R29, R57, R12 ;  /* 0x000000391d1d7223 */ /* 0x000fca000000000c */
[----:B------:R-:W-:-:S05]  /*2dd0*/  F2FP.TF32.F32.PACK_B R29, R29 ;  /* 0x0000001dff1d723e */ /* 0x000fca00024050ff */
[----:B------:R0:W-:Y:S01]  /*2de0*/  @P3 STG.E desc[UR36][R6.64+0x24], R29 ;  /* 0x0000241d06003986 */ /* 0x0001e2000c101924 */
[----:B------:R-:W-:Y:S05]  /*2df0*/  @!P1 BRA `(.L_x_47) ;  /* 0x0000000000049947 */ /* 0x000fea0003800000 */
[----:B------:R0:W5:Y:S02]  /*2e00*/  LDG.E.LTC128B R18, desc[UR36][R8.64+0x20] ;  /* 0x0000202408127981 */ /* 0x000164000c1e1920 */
.L_x_47:
[----:B------:R-:W-:Y:S05]  /*2e10*/  BSYNC B1 ;  /* 0x0000000000017941 */ /* 0x000fea0003800000 */
.L_x_46:
[----:B-----5:R-:W-:Y:S01]  /*2e20*/  LOP3.LUT R3, R18, 0xffffe000, RZ, 0xc0, !PT ;  /* 0xffffe00012037812 */ /* 0x020fe200078ec0ff */
        /* <DEDUP_REMOVED lines=8> */
.L_x_49:
[----:B------:R-:W-:Y:S05]  /*2eb0*/  BSYNC B1 ;  /* 0x0000000000017941 */ /* 0x000fea0003800000 */
.L_x_48:
[----:B0----5:R-:W-:Y:S01]  /*2ec0*/  LOP3.LUT R3, R18, 0xffffe000, RZ, 0xc0, !PT ;  /* 0xffffe00012037812 */ /* 0x021fe200078ec0ff */
        /* <DEDUP_REMOVED lines=9> */
.L_x_51:
[----:B------:R-:W-:Y:S05]  /*2f60*/  BSYNC B1 ;  /* 0x0000000000017941 */ /* 0x000fea0003800000 */
.L_x_50:
        /* <DEDUP_REMOVED lines=10> */
.L_x_53:
[----:B------:R-:W-:Y:S05]  /*3010*/  BSYNC B1 ;  /* 0x0000000000017941 */ /* 0x000fea0003800000 */
.L_x_52:
        /* <DEDUP_REMOVED lines=9> */
.L_x_55:
[----:B------:R-:W-:Y:S05]  /*30b0*/  BSYNC B1 ;  /* 0x0000000000017941 */ /* 0x000fea0003800000 */
.L_x_54:
        /* <DEDUP_REMOVED lines=9> */
.L_x_57:
[----:B------:R-:W-:Y:S05]  /*3150*/  BSYNC B1 ;  /* 0x0000000000017941 */ /* 0x000fea0003800000 */
.L_x_56:
        /* <DEDUP_REMOVED lines=10> */
.L_x_59:
[----:B------:R-:W-:Y:S05]  /*3200*/  BSYNC B1 ;  /* 0x0000000000017941 */ /* 0x000fea0003800000 */
.L_x_58:
        /* <DEDUP_REMOVED lines=10> */
.L_x_61:
[----:B------:R-:W-:Y:S05]  /*32b0*/  BSYNC B1 ;  /* 0x0000000000017941 */ /* 0x000fea0003800000 */
.L_x_60:
        /* <DEDUP_REMOVED lines=9> */
.L_x_63:
[----:B------:R-:W-:Y:S05]  /*3350*/  BSYNC B1 ;  /* 0x0000000000017941 */ /* 0x000fea0003800000 */
.L_x_62:
        /* <DEDUP_REMOVED lines=9> */
.L_x_65:
[----:B------:R-:W-:Y:S05]  /*33f0*/  BSYNC B1 ;  /* 0x0000000000017941 */ /* 0x000fea0003800000 */
.L_x_64:
        /* <DEDUP_REMOVED lines=10> */
.L_x_67:
[----:B------:R-:W-:Y:S05]  /*34a0*/  BSYNC B1 ;  /* 0x0000000000017941 */ /* 0x000fea0003800000 */
.L_x_66:
        /* <DEDUP_REMOVED lines=10> */
.L_x_69:
[----:B------:R-:W-:Y:S05]  /*3550*/  BSYNC B1 ;  /* 0x0000000000017941 */ /* 0x000fea0003800000 */
.L_x_68:
        /* <DEDUP_REMOVED lines=9> */
.L_x_71:
[----:B------:R-:W-:Y:S05]  /*35f0*/  BSYNC B1 ;  /* 0x0000000000017941 */ /* 0x000fea0003800000 */
.L_x_70:
        /* <DEDUP_REMOVED lines=9> */
.L_x_73:
[----:B------:R-:W-:Y:S05]  /*3690*/  BSYNC B1 ;  /* 0x0000000000017941 */ /* 0x000fea0003800000 */
.L_x_72:
        /* <DEDUP_REMOVED lines=10> */
.L_x_75:
[----:B------:R-:W-:Y:S05]  /*3740*/  BSYNC B1 ;  /* 0x0000000000017941 */ /* 0x000fea0003800000 */
.L_x_74:
        /* <DEDUP_REMOVED lines=10> */
.L_x_77:
[----:B------:R-:W-:Y:S05]  /*37f0*/  BSYNC B1 ;  /* 0x0000000000017941 */ /* 0x000fea0003800000 */
.L_x_76:
        /* <DEDUP_REMOVED lines=9> */
.L_x_79:
[----:B------:R-:W-:Y:S05]  /*3890*/  BSYNC B1 ;  /* 0x0000000000017941 */ /* 0x000fea0003800000 */
.L_x_78:
        /* <DEDUP_REMOVED lines=9> */
.L_x_81:
[----:B------:R-:W-:Y:S05]  /*3930*/  BSYNC B1 ;  /* 0x0000000000017941 */ /* 0x000fea0003800000 */
.L_x_80:
        /* <DEDUP_REMOVED lines=10> */
.L_x_83:
[----:B------:R-:W-:Y:S05]  /*39e0*/  BSYNC B1 ;  /* 0x0000000000017941 */ /* 0x000fea0003800000 */
.L_x_82:
        /* <DEDUP_REMOVED lines=10> */
.L_x_85:
[----:B------:R-:W-:Y:S05]  /*3a90*/  BSYNC B1 ;  /* 0x0000000000017941 */ /* 0x000fea0003800000 */
.L_x_84:
        /* <DEDUP_REMOVED lines=9> */
.L_x_87:
[----:B------:R-:W-:Y:S05]  /*3b30*/  BSYNC B1 ;  /* 0x0000000000017941 */ /* 0x000fea0003800000 */
.L_x_86:
        /* <DEDUP_REMOVED lines=9> */
.L_x_89:
[----:B------:R-:W-:Y:S05]  /*3bd0*/  BSYNC B1 ;  /* 0x0000000000017941 */ /* 0x000fea0003800000 */
.L_x_88:
        /* <DEDUP_REMOVED lines=10> */
.L_x_91:
[----:B------:R-:W-:Y:S05]  /*3c80*/  BSYNC B1 ;  /* 0x0000000000017941 */ /* 0x000fea0003800000 */
.L_x_90:
        /* <DEDUP_REMOVED lines=10> */
.L_x_93:
[----:B------:R-:W-:Y:S05]  /*3d30*/  BSYNC B1 ;  /* 0x0000000000017941 */ /* 0x000fea0003800000 */
.L_x_92:
[----:B0----5:R-:W-:Y:S01]  /*3d40*/  LOP3.LUT R3, R18, 0xffffe000, RZ, 0xc0, !PT ;  /* 0xffffe00012037812 */ /* 0x021fe200078ec0ff */
[----:B------:R-:W-:Y:S01]  /*3d50*/  BSSY B1, `(.L_x_94) ;  /* 0x0000008000017945 */ /* 0x000fe20003800000 */
[----:B------:R-:W-:-:S03]  /*3d60*/  ISETP.GT.AND P1, PT, R0, 0x8, P1 ;  /* 0x000000080000780c */ /* 0x000fc60000f24270 */
[----:B-1----:R-:W-:-:S04]  /*3d70*/  FMUL R4, R3, R58 ;  /* 0x0000003a03047220 */ /* 0x002fc80000400000 */
[----:B------:R-:W-:-:S05]  /*3d80*/  FFMA R53, R53, R57, R4 ;  /* 0x0000003935357223 */ /* 0x000fca0000000004 */
[----:B------:R-:W-:-:S05]  /*3d90*/  F2FP.TF32.F32.PACK_B R53, R53 ;  /* 0x00000035ff35723e */ /* 0x000fca00024050ff */
[----:B------:R0:W-:Y:S01]  /*3da0*/  @P3 STG.E desc[UR36][R6.64+0xe4], R53 ;  /* 0x0000e43506003986 */ /* 0x0001e2000c101924 */
[----:B------:R-:W-:Y:S05]  /*3db0*/  @!P1 BRA `(.L_x_95) ;  /* 0x0000000000049947 */ /* 0x000fea0003800000 */
[----:B------:R1:W5:Y:S02]  /*3dc0*/  LDG.E.LTC128B R18, desc[UR36][R8.64+0xe0] ;  /* 0x0000e02408127981 */ /* 0x000364000c1e1920 */
.L_x_95:
[----:B------:R-:W-:Y:S05]  /*3dd0*/  BSYNC B1 ;  /* 0x0000000000017941 */ /* 0x000fea0003800000 */
.L_x_94:
[----:B-----5:R-:W-:Y:S01]  /*3de0*/  LOP3.LUT R3, R18, 0xffffe000, RZ, 0xc0, !PT ;  /* 0xffffe00012037812 */ /* 0x020fe200078ec0ff */
[----:B------:R-:W-:Y:S01]  /*3df0*/  @P1 IMAD.MOV.U32 R4, RZ, RZ, R10 ;  /* 0x000000ffff041224 */ /* 0x000fe200078e000a */
[----:B------:R-:W-:Y:S01]  /*3e00*/  ISETP.GT.AND P0, PT, R0, 0x8, P0 ;  /* 0x000000080000780c */ /* 0x000fe20000704270 */
[----:B------:R-:W-:Y:S01]  /*3e10*/  @P1 IMAD.MOV.U32 R5, RZ, RZ, R11 ;  /* 0x000000ffff051224 */ /* 0x000fe200078e000b */
[----:B------:R-:W-:Y:S01]  /*3e20*/  BSSY B1, `(.L_x_96) ;  /* 0x0000007000017945 */ /* 0x000fe20003800000 */
[----:B------:R-:W-:-:S04]  /*3e30*/  FMUL R3, R3, R58 ;  /* 0x0000003a03037220 */ /* 0x000fc80000400000 */
[----:B------:R-:W-:-:S05]  /*3e40*/  FFMA R3, R54, R57, R3 ;  /* 0x0000003936037223 */ /* 0x000fca0000000003 */
[----:B------:R-:W-:-:S05]  /*3e50*/  F2FP.TF32.F32.PACK_B R3, R3 ;  /* 0x00000003ff03723e */ /* 0x000fca00024050ff */
[----:B------:R0:W-:Y:S01]  /*3e60*/  @P1 STG.E desc[UR36][R4.64+0xe0], R3 ;  /* 0x0000e00304001986 */ /* 0x0001e2000c101924 */
[----:B------:R-:W-:Y:S05]  /*3e70*/  @!P0 BRA `(.L_x_97) ;  /* 0x0000000000048947 */ /* 0x000fea0003800000 */
[----:B------:R0:W5:Y:S02]  /*3e80*/  LDG.E.LTC128B R18, desc[UR36][R8.64+0xe4] ;  /* 0x0000e42408127981 */ /* 0x000164000c1e1920 */
.L_x_97:
[----:B------:R-:W-:Y:S05]  /*3e90*/  BSYNC B1 ;  /* 0x0000000000017941 */ /* 0x000fea0003800000 */
.L_x_96:
[----:B------:R-:W-:Y:S05]  /*3ea0*/  @!P0 BRA `(.L_x_98) ;  /* 0x0000000800708947 */ /* 0x000fea0003800000 */
[----:B0----5:R-:W-:-:S05]  /*3eb0*/  LOP3.LUT R3, R18, 0xffffe000, RZ, 0xc0, !PT ;  /* 0xffffe00012037812 */ /* 0x021fca00078ec0ff */
[----:B------:R-:W-:-:S04]  /*3ec0*/  FMUL R0, R3, R58 ;  /* 0x0000003a03007220 */ /* 0x000fc80000400000 */
[----:B------:R-:W-:-:S05]  /*3ed0*/  FFMA R55, R55, R57, R0 ;  /* 0x0000003937377223 */ /* 0x000fca0000000000 */
[----:B------:R-:W-:-:S05]  /*3ee0*/  F2FP.TF32.F32.PACK_B R55, R55 ;  /* 0x00000037ff37723e */ /* 0x000fca00024050ff */
[----:B------:R0:W-:Y:S01]  /*3ef0*/  STG.E desc[UR36][R10.64+0xe4], R55 ;  /* 0x0000e4370a007986 */ /* 0x0001e2000c101924 */
[----:B------:R-:W-:Y:S05]  /*3f00*/  BRA `(.L_x_98) ;  /* 0x0000000800587947 */ /* 0x000fea0003800000 */
.L_x_37:
[----:B------:R-:W-:Y:S01]  /*3f10*/  ISETP.GT.AND P4, PT, R22, 0x1, PT ;  /* 0x000000011600780c */ /* 0x000fe20003f84270 */
[----:B------:R-:W-:Y:S01]  /*3f20*/  ULDC.64 UR4, c[0x0][0x5c0] ;  /* 0x0001700000047ab9 */ /* 0x000fe20000000a00 */
[-C--:B------:R-:W-:Y:S01]  /*3f30*/  FMUL R3, R24, R57.reuse ;  /* 0x0000003918037220 */ /* 0x080fe20000400000 */
[----:B------:R-:W-:Y:S01]  /*3f40*/  LEA R4, P1, R72, UR4, 0x2 ;  /* 0x0000000448047c11 */ /* 0x000fe2000f8210ff */
[-C--:B------:R-:W-:Y:S01]  /*3f50*/  FMUL R25, R25, R57.reuse ;  /* 0x0000003919197220 */ /* 0x080fe20000400000 */
[----:B------:R-:W-:Y:S01]  /*3f60*/  ISETP.GT.AND P0, PT, R0, RZ, P4 ;  /* 0x000000ff0000720c */ /* 0x000fe20002704270 */
[-C--:B------:R-:W-:Y:S01]  /*3f70*/  FMUL R9, R26, R57.reuse ;  /* 0x000000391a097220 */ /* 0x080fe20000400000 */
[----:B------:R-:W-:Y:S01]  /*3f80*/  ISETP.GT.AND P3, PT, R0, 0x8, P3 ;  /* 0x000000080000780c */ /* 0x000fe20001f64270 */
[-C--:B------:R-:W-:Y:S01]  /*3f90*/  FMUL R27, R27, R57.reuse ;  /* 0x000000391b1b7220 */ /* 0x080fe20000400000 */
[----:B------:R-:W-:Y:S01]  /*3fa0*/  LEA.HI.X R5, R72, UR5, R83, 0x2, P1 ;  /* 0x0000000548057c11 */ /* 0x000fe200088f1453 */
[----:B------:R-:W-:Y:S01]  /*3fb0*/  FMUL R29, R29, R57 ;  /* 0x000000391d1d7220 */ /* 0x000fe20000400000 */
[----:B------:R-:W-:Y:S01]  /*3fc0*/  F2FP.TF32.F32.PACK_B R3, R3 ;  /* 0x00000003ff03723e */ /* 0x000fe200024050ff */
[-C--:B------:R-:W-:Y:S01]  /*3fd0*/  FMUL R31, R31, R57.reuse ;  /* 0x000000391f1f7220 */ /* 0x080fe20000400000 */
[----:B------:R-:W-:Y:S01]  /*3fe0*/  SHF.L.U64.HI R7, R59, 0x2, R64 ;  /* 0x000000023b077819 */ /* 0x000fe20000010240 */
[----:B------:R-:W-:Y:S01]  /*3ff0*/  FMUL R33, R33, R57 ;  /* 0x0000003921217220 */ /* 0x000fe20000400000 */
[----:B------:R-:W-:Y:S01]  /*4000*/  LEA R6, P1, R59, R4, 0x2 ;  /* 0x000000043b067211 */ /* 0x000fe200078210ff */
[----:B------:R0:W-:Y:S01]  /*4010*/  @P2 STG.E desc[UR36][R4.64], R3 ;  /* 0x0000000304002986 */ /* 0x0001e2000c101924 */
[----:B------:R-:W-:Y:S01]  /*4020*/  F2FP.TF32.F32.PACK_B R25, R25 ;  /* 0x00000019ff19723e */ /* 0x000fe200024050ff */
[----:B------:R-:W-:Y:S01]  /*4030*/  FMUL R11, R34, R57 ;  /* 0x00000039220b7220 */ /* 0x000fe20000400000 */
[----:B------:R-:W-:Y:S01]  /*4040*/  F2FP.TF32.F32.PACK_B R9, R9 ;  /* 0x00000009ff09723e */ /* 0x000fe200024050ff */
[----:B------:R-:W-:Y:S01]  /*4050*/  IMAD.X R7, R7, 0x1, R5, P1 ;  /* 0x0000000107077824 */ /* 0x000fe200008e0605 */
[C---:B------:R-:W-:Y:S01]  /*4060*/  ISETP.GT.AND P2, PT, R22.reuse, 0x8, PT ;  /* 0x000000081600780c */ /* 0x040fe20003f44270 */
[----:B------:R-:W-:Y:S01]  /*4070*/  @P0 STG.E desc[UR36][R4.64+0x4], R25 ;  /* 0x0000041904000986 */ /* 0x000fe2000c101924 */
[----:B------:R-:W-:Y:S01]  /*4080*/  ISETP.GT.AND P0, PT, R22, 0x9, PT ;  /* 0x000000091600780c */ /* 0x000fe20003f04270 */
[-C--:B------:R-:W-:Y:S01]  /*4090*/  FMUL R35, R35, R57.reuse ;  /* 0x0000003923237220 */ /* 0x080fe20000400000 */
[C---:B------:R-:W-:Y:S01]  /*40a0*/  ISETP.GT.AND P4, PT, R0.reuse, 0x8, P4 ;  /* 0x000000080000780c */ /* 0x040fe20002784270 */
[----:B------:R1:W-:Y:S01]  /*40b0*/  @P3 STG.E desc[UR36][R6.64], R9 ;  /* 0x0000000906003986 */ /* 0x0003e2000c101924 */
[----:B------:R-:W-:Y:S01]  /*40c0*/  ISETP.GT.AND P1, PT, R0, RZ, P2 ;  /* 0x000000ff0000720c */ /* 0x000fe20001724270 */
[-C--:B0-----:R-:W-:Y:S01]  /*40d0*/  FMUL R3, R28, R57.reuse ;  /* 0x000000391c037220 */ /* 0x081fe20000400000 */
[C---:B------:R-:W-:Y:S01]  /*40e0*/  ISETP.GT.AND P3, PT, R0.reuse, RZ, P0 ;  /* 0x000000ff0000720c */ /* 0x040fe20000764270 */
[----:B------:R-:W-:Y:S01]  /*40f0*/  FMUL R37, R37, R57 ;  /* 0x0000003925257220 */ /* 0x000fe20000400000 */
[----:B------:R-:W-:Y:S01]  /*4100*/  F2FP.TF32.F32.PACK_B R27, R27 ;  /* 0x0000001bff1b723e */ /* 0x000fe200024050ff */
[----:B------:R-:W-:Y:S01]  /*4110*/  FMUL R39, R39, R57 ;  /* 0x0000003927277220 */ /* 0x000fe20000400000 */
[----:B------:R-:W-:Y:S01]  /*4120*/  F2FP.TF32.F32.PACK_B R3, R3 ;  /* 0x00000003ff03723e */ /* 0x000fe200024050ff */
[-C--:B------:R-:W-:Y:S01]  /*4130*/  FMUL R41, R41, R57.reuse ;  /* 0x0000003929297220 */ /* 0x080fe20000400000 */
[----:B------:R-:W-:Y:S01]  /*4140*/  ISETP.GT.AND P2, PT, R0, 0x8, P2 ;  /* 0x000000080000780c */ /* 0x000fe20001744270 */
[----:B------:R-:W-:Y:S01]  /*4150*/  FMUL R43, R43, R57 ;  /* 0x000000392b2b7220 */ /* 0x000fe20000400000 */
[----:B------:R-:W-:Y:S01]  /*4160*/  F2FP.TF32.F32.PACK_B R29, R29 ;  /* 0x0000001dff1d723e */ /* 0x000fe200024050ff */
[----:B------:R-:W-:Y:S01]  /*4170*/  @P4 STG.E desc[UR36][R6.64+0x4], R27 ;  /* 0x0000041b06004986 */ /* 0x000fe2000c101924 */
[-C--:B-1----:R-:W-:Y:S01]  /*4180*/  FMUL R9, R30, R57.reuse ;  /* 0x000000391e097220 */ /* 0x082fe20000400000 */
[----:B------:R-:W-:Y:S01]  /*4190*/  ISETP.GT.AND P0, PT, R0, 0x8, P0 ;  /* 0x000000080000780c */ /* 0x000fe20000704270 */
[-C--:B------:R-:W-:Y:S01]  /*41a0*/  FMUL R45, R45, R57.reuse ;  /* 0x000000392d2d7220 */ /* 0x080fe20000400000 */
[----:B------:R0:W-:Y:S01]  /*41b0*/  @P1 STG.E desc[UR36][R4.64+0x20], R3 ;  /* 0x0000200304001986 */ /* 0x0001e2000c101924 */
[C---:B------:R-:W-:Y:S01]  /*41c0*/  ISETP.GT.AND P4, PT, R22.reuse, 0x11, PT ;  /* 0x000000111600780c */ /* 0x040fe20003f84270 */
[----:B------:R-:W-:Y:S01]  /*41d0*/  FMUL R47, R47, R57 ;  /* 0x000000392f2f7220 */ /* 0x000fe20000400000 */
[----:B------:R-:W-:Y:S01]  /*41e0*/  F2FP.TF32.F32.PACK_B R9, R9 ;  /* 0x00000009ff09723e */ /* 0x000fe200024050ff */
[----:B------:R-:W-:Y:S01]  /*41f0*/  @P3 STG.E desc[UR36][R4.64+0x24], R29 ;  /* 0x0000241d04003986 */ /* 0x000fe2000c101924 */
[----:B------:R-:W-:Y:S01]  /*4200*/  ISETP.GT.AND P3, PT, R22, 0x10, PT ;  /* 0x000000101600780c */ /* 0x000fe20003f64270 */
[----:B------:R-:W-:Y:S01]  /*4210*/  FMUL R49, R49, R57 ;  /* 0x0000003931317220 */ /* 0x000fe20000400000 */
[----:B------:R-:W-:Y:S01]  /*4220*/  F2FP.TF32.F32.PACK_B R31, R31 ;  /* 0x0000001fff1f723e */ /* 0x000fe200024050ff */
[----:B------:R1:W-:Y:S01]  /*4230*/  @P2 STG.E desc[UR36][R6.64+0x20], R9 ;  /* 0x0000200906002986 */ /* 0x0003e2000c101924 */
[C---:B------:R-:W-:Y:S01]  /*4240*/  ISETP.GT.AND P1, PT, R0.reuse, RZ, P3 ;  /* 0x000000ff0000720c */ /* 0x040fe20001f24270 */
[-C--:B------:R-:W-:Y:S01]  /*4250*/  FMUL R51, R51, R57.reuse ;  /* 0x0000003933337220 */ /* 0x080fe20000400000 */
[----:B------:R-:W-:Y:S01]  /*4260*/  ISETP.GT.AND P2, PT, R0, RZ, P4 ;  /* 0x000000ff0000720c */ /* 0x000fe20002744270 */
[----:B0-----:R-:W-:Y:S01]  /*4270*/  FMUL R3, R32, R57 ;  /* 0x0000003920037220 */ /* 0x001fe20000400000 */
[----:B------:R-:W-:Y:S01]  /*4280*/  ISETP.GT.AND P3, PT, R0, 0x8, P3 ;  /* 0x000000080000780c */ /* 0x000fe20001f64270 */
[----:B------:R-:W-:Y:S01]  /*4290*/  @P0 STG.E desc[UR36][R6.64+0x24], R31 ;  /* 0x0000241f06000986 */ /* 0x000fe2000c101924 */
[----:B------:R-:W-:Y:S01]  /*42a0*/  F2FP.TF32.F32.PACK_B R33, R33 ;  /* 0x00000021ff21723e */ /* 0x000fe200024050ff */
[----:B------:R-:W-:Y:S01]  /*42b0*/  FMUL R53, R53, R57 ;  /* 0x0000003935357220 */ /* 0x000fe20000400000 */
[----:B------:R-:W-:Y:S01]  /*42c0*/  F2FP.TF32.F32.PACK_B R3, R3 ;  /* 0x00000003ff03723e */ /* 0x000fe200024050ff */
[----:B------:R-:W-:Y:S01]  /*42d0*/  FMUL R55, R55, R57 ;  /* 0x0000003937377220 */ /* 0x000fe20000400000 */
[----:B------:R-:W-:Y:S01]  /*42e0*/  F2FP.TF32.F32.PACK_B R11, R11 ;  /* 0x0000000bff0b723e */ /* 0x000fe200024050ff */
[----:B-1----:R-:W-:Y:S01]  /*42f0*/  FMUL R9, R38, R57 ;  /* 0x0000003926097220 */ /* 0x002fe20000400000 */
[C---:B------:R-:W-:Y:S01]  /*4300*/  ISETP.GT.AND P0, PT, R22.reuse, 0x19, PT ;  /* 0x000000191600780c */ /* 0x040fe20003f04270 */
[----:B------:R0:W-:Y:S01]  /*4310*/  @P1 STG.E desc[UR36][R4.64+0x40], R3 ;  /* 0x0000400304001986 */ /* 0x0001e2000c101924 */
[----:B------:R-:W-:-:S02]  /*4320*/  ISETP.GT.AND P1, PT, R22, 0x18, PT ;  /* 0x000000181600780c */ /* 0x000fc40003f24270 */
[C---:B------:R-:W-:Y:S01]  /*4330*/  ISETP.GT.AND P4, PT, R0.reuse, 0x8, P4 ;  /* 0x000000080000780c */ /* 0x040fe20002784270 */
[----:B------:R-:W-:Y:S01]  /*4340*/  @P2 STG.E desc[UR36][R4.64+0x44], R33 ;  /* 0x0000442104002986 */ /* 0x000fe2000c101924 */
[C---:B------:R-:W-:Y:S02]  /*4350*/  ISETP.GT.AND P2, PT, R0.reuse, RZ, P1 ;  /* 0x000000ff0000720c */ /* 0x040fe40000f44270 */
[C---:B------:R-:W-:Y:S01]  /*4360*/  ISETP.GT.AND P1, PT, R0.reuse, 0x8, P1 ;  /* 0x000000080000780c */ /* 0x040fe20000f24270 */
[----:B------:R1:W-:Y:S01]  /*4370*/  @P3 STG.E desc[UR36][R6.64+0x40], R11 ;  /* 0x0000400b06003986 */ /* 0x0003e2000c101924 */
[----:B------:R-:W-:Y:S02]  /*4380*/  ISETP.GT.AND P3, PT, R0, RZ, P0 ;  /* 0x000000ff0000720c */ /* 0x000fe40000764270 */
[----:B------:R-:W-:Y:S01]  /*4390*/  F2FP.TF32.F32.PACK_B R35, R35 ;  /* 0x00000023ff23723e */ /* 0x000fe200024050ff */
[----:B0-----:R-:W-:Y:S01]  /*43a0*/  FMUL R3, R36, R57 ;  /* 0x0000003924037220 */ /* 0x001fe20000400000 */
[----:B------:R-:W-:-:S02]  /*43b0*/  F2FP.TF32.F32.PACK_B R37, R37 ;  /* 0x00000025ff25723e */ /* 0x000fc400024050ff */
[----:B------:R-:W-:Y:S01]  /*43c0*/  F2FP.TF32.F32.PACK_B R9, R9 ;  /* 0x00000009ff09723e */ /* 0x000fe200024050ff */
[----:B------:R-:W-:Y:S01]  /*43d0*/  @P4 STG.E desc[UR36][R6.64+0x44], R35 ;  /* 0x0000442306004986 */ /* 0x000fe2000c101924 */
[----:B------:R-:W-:Y:S02]  /*43e0*/  F2FP.TF32.F32.PACK_B R3, R3 ;  /* 0x00000003ff03723e */ /* 0x000fe400024050ff */
[----:B------:R-:W-:Y:S01]  /*43f0*/  F2FP.TF32.F32.PACK_B R39, R39 ;  /* 0x00000027ff27723e */ /* 0x000fe200024050ff */
[----:B-1----:R-:W-:Y:S01]  /*4400*/  FMUL R11, R42, R57 ;  /* 0x000000392a0b7220 */ /* 0x002fe20000400000 */
[----:B------:R-:W-:Y:S01]  /*4410*/  F2FP.TF32.F32.PACK_B R41, R41 ;  /* 0x00000029ff29723e */ /* 0x000fe200024050ff */
[----:B------:R0:W-:Y:S01]  /*4420*/  @P2 STG.E desc[UR36][R4.64+0x60], R3 ;  /* 0x0000600304002986 */ /* 0x0001e2000c101924 */
[----:B------:R-:W-:Y:S02]  /*4430*/  ISETP.GT.AND P2, PT, R22, 0x20, PT ;  /* 0x000000201600780c */ /* 0x000fe40003f44270 */
[----:B------:R-:W-:Y:S01]  /*4440*/  F2FP.TF32.F32.PACK_B R11, R11 ;  /* 0x0000000bff0b723e */ /* 0x000fe200024050ff */
[----:B------:R-:W-:Y:S01]  /*4450*/  @P3 STG.E desc[UR36][R4.64+0x64], R37 ;  /* 0x0000642504003986 */ /* 0x000fe2000c101924 */
[----:B------:R-:W-:-:S02]  /*4460*/  ISETP.GT.AND P3, PT, R0, 0x8, P0 ;  /* 0x000000080000780c */ /* 0x000fc40000764270 */
[----:B------:R-:W-:Y:S01]  /*4470*/  ISETP.GT.AND P0, PT, R22, 0x21, PT ;  /* 0x000000211600780c */ /* 0x000fe20003f04270 */
[----:B------:R1:W-:Y:S01]  /*4480*/  @P1 STG.E desc[UR36][R6.64+0x60], R9 ;  /* 0x0000600906001986 */ /* 0x0003e2000c101924 */
[C---:B------:R-:W-:Y:S02]  /*4490*/  ISETP.GT.AND P4, PT, R0.reuse, RZ, P2 ;  /* 0x000000ff0000720c */ /* 0x040fe40001784270 */
[----:B------:R-:W-:Y:S01]  /*44a0*/  ISETP.GT.AND P1, PT, R0, RZ, P0 ;  /* 0x000000ff0000720c */ /* 0x000fe20000724270 */
[----:B0-----:R-:W-:Y:S01]  /*44b0*/  FMUL R3, R40, R57 ;  /* 0x0000003928037220 */ /* 0x001fe20000400000 */
[C---:B------:R-:W-:Y:S02]  /*44c0*/  ISETP.GT.AND P2, PT, R0.reuse, 0x8, P2 ;  /* 0x000000080000780c */ /* 0x040fe40001744270 */
[----:B------:R-:W-:Y:S02]  /*44d0*/  F2FP.TF32.F32.PACK_B R43, R43 ;  /* 0x0000002bff2b723e */ /* 0x000fe400024050ff */
[----:B------:R-:W-:Y:S01]  /*44e0*/  F2FP.TF32.F32.PACK_B R3, R3 ;  /* 0x00000003ff03723e */ /* 0x000fe200024050ff */
[----:B------:R-:W-:Y:S01]  /*44f0*/  @P3 STG.E desc[UR36][R6.64+0x64], R39 ;  /* 0x0000642706003986 */ /* 0x000fe2000c101924 */
[----:B------:R-:W-:Y:S01]  /*4500*/  ISETP.GT.AND P3, PT, R0, 0x8, P0 ;  /* 0x000000080000780c */ /* 0x000fe20000764270 */
[----:B-1----:R-:W-:Y:S01]  /*4510*/  FMUL R9, R46, R57 ;  /* 0x000000392e097220 */ /* 0x002fe20000400000 */
[----:B------:R-:W-:Y:S01]  /*4520*/  ISETP.GT.AND P0, PT, R22, 0x29, PT ;  /* 0x000000291600780c */ /* 0x000fe20003f04270 */
[----:B------:R0:W-:Y:S01]  /*4530*/  @P4 STG.E desc[UR36][R4.64+0x80], R3 ;  /* 0x0000800304004986 */ /* 0x0001e2000c101924 */
[----:B------:R-:W-:-:S02]  /*4540*/  F2FP.TF32.F32.PACK_B R45, R45 ;  /* 0x0000002dff2d723e */ /* 0x000fc400024050ff */
[----:B------:R-:W-:Y:S01]  /*4550*/  F2FP.TF32.F32.PACK_B R9, R9 ;  /* 0x00000009ff09723e */ /* 0x000fe200024050ff */
[----:B------:R-:W-:Y:S01]  /*4560*/  @P1 STG.E desc[UR36][R4.64+0x84], R41 ;  /* 0x0000842904001986 */ /* 0x000fe2000c101924 */
[----:B------:R-:W-:Y:S02]  /*4570*/  ISETP.GT.AND P1, PT, R22, 0x28, PT ;  /* 0x000000281600780c */ /* 0x000fe40003f24270 */
[----:B------:R-:W-:Y:S01]  /*4580*/  F2FP.TF32.F32.PACK_B R47, R47 ;  /* 0x0000002fff2f723e */ /* 0x000fe200024050ff */
[----:B------:R1:W-:Y:S01]  /*4590*/  @P2 STG.E desc[UR36][R6.64+0x80], R11 ;  /* 0x0000800b06002986 */ /* 0x0003e2000c101924 */
[C---:B------:R-:W-:Y:S02]  /*45a0*/  ISETP.GT.AND P4, PT, R0.reuse, RZ, P1 ;  /* 0x000000ff0000720c */ /* 0x040fe40000f84270 */
[----:B------:R-:W-:Y:S01]  /*45b0*/  ISETP.GT.AND P2, PT, R0, RZ, P0 ;  /* 0x000000ff0000720c */ /* 0x000fe20000744270 */
[----:B0-----:R-:W-:Y:S01]  /*45c0*/  FMUL R3, R44, R57 ;  /* 0x000000392c037220 */ /* 0x001fe20000400000 */
[C---:B------:R-:W-:Y:S01]  /*45d0*/  ISETP.GT.AND P1, PT, R0.reuse, 0x8, P1 ;  /* 0x000000080000780c */ /* 0x040fe20000f24270 */
[----:B------:R-:W-:Y:S01]  /*45e0*/  @P3 STG.E desc[UR36][R6.64+0x84], R43 ;  /* 0x0000842b06003986 */ /* 0x000fe2000c101924 */
[----:B------:R-:W-:-:S02]  /*45f0*/  ISETP.GT.AND P0, PT, R0, 0x8, P0 ;  /* 0x000000080000780c */ /* 0x000fc40000704270 */
[----:B------:R-:W-:Y:S02]  /*4600*/  F2FP.TF32.F32.PACK_B R3, R3 ;  /* 0x00000003ff03723e */ /* 0x000fe400024050ff */
[----:B------:R-:W-:Y:S01]  /*4610*/  ISETP.GT.AND P3, PT, R22, 0x31, PT ;  /* 0x000000311600780c */ /* 0x000fe20003f64270 */
[----:B-1----:R-:W-:Y:S01]  /*4620*/  FMUL R11, R48, R57 ;  /* 0x00000039300b7220 */ /* 0x002fe20000400000 */
[----:B------:R-:W-:Y:S01]  /*4630*/  F2FP.TF32.F32.PACK_B R49, R49 ;  /* 0x00000031ff31723e */ /* 0x000fe200024050ff */
[----:B------:R0:W-:Y:S01]  /*4640*/  @P4 STG.E desc[UR36][R4.64+0xa0], R3 ;  /* 0x0000a00304004986 */ /* 0x0001e2000c101924 */
[----:B------:R-:W-:Y:S02]  /*4650*/  F2FP.TF32.F32.PACK_B R51, R51 ;  /* 0x00000033ff33723e */ /* 0x000fe400024050ff */
[----:B------:R-:W-:Y:S01]  /*4660*/  F2FP.TF32.F32.PACK_B R11, R11 ;  /* 0x0000000bff0b723e */ /* 0x000fe200024050ff */
[----:B------:R-:W-:Y:S01]  /*4670*/  @P2 STG.E desc[UR36][R4.64+0xa4], R45 ;  /* 0x0000a42d04002986 */ /* 0x000fe2000c101924 */
[----:B------:R-:W-:-:S02]  /*4680*/  ISETP.GT.AND P2, PT, R22, 0x30, PT ;  /* 0x000000301600780c */ /* 0x000fc40003f44270 */
[----:B------:R-:W-:Y:S01]  /*4690*/  F2FP.TF32.F32.PACK_B R53, R53 ;  /* 0x00000035ff35723e */ /* 0x000fe200024050ff */
[----:B------:R1:W-:Y:S01]  /*46a0*/  @P1 STG.E desc[UR36][R6.64+0xa0], R9 ;  /* 0x0000a00906001986 */ /* 0x0003e2000c101924 */
[C---:B------:R-:W-:Y:S02]  /*46b0*/  ISETP.GT.AND P4, PT, R0.reuse, RZ, P2 ;  /* 0x000000ff0000720c */ /* 0x040fe40001784270 */
[----:B------:R-:W-:Y:S01]  /*46c0*/  ISETP.GT.AND P1, PT, R0, RZ, P3 ;  /* 0x000000ff0000720c */ /* 0x000fe20001f24270 */
[----:B0-----:R-:W-:Y:S01]  /*46d0*/  FMUL R3, R50, R57 ;  /* 0x0000003932037220 */ /* 0x001fe20000400000 */
[----:B------:R-:W-:Y:S01]  /*46e0*/  ISETP.GT.AND P2, PT, R0, 0x8, P2 ;  /* 0x000000080000780c */ /* 0x000fe20001744270 */
[----:B------:R-:W-:Y:S01]  /*46f0*/  @P0 STG.E desc[UR36][R6.64+0xa4], R47 ;  /* 0x0000a42f06000986 */ /* 0x000fe2000c101924 */
[----:B------:R-:W-:Y:S02]  /*4700*/  ISETP.GT.AND P0, PT, R22, 0x38, PT ;  /* 0x000000381600780c */ /* 0x000fe40003f04270 */
[----:B------:R-:W-:-:S02]  /*4710*/  F2FP.TF32.F32.PACK_B R3, R3 ;  /* 0x00000003ff03723e */ /* 0x000fc400024050ff */
[----:B------:R-:W-:Y:S01]  /*4720*/  ISETP.GT.AND P3, PT, R0, 0x8, P3 ;  /* 0x000000080000780c */ /* 0x000fe20001f64270 */
[----:B-1----:R-:W-:Y:S01]  /*4730*/  FMUL R9, R52, R57 ;  /* 0x0000003934097220 */ /* 0x002fe20000400000 */
[----:B------:R-:W-:Y:S01]  /*4740*/  F2FP.TF32.F32.PACK_B R55, R55 ;  /* 0x00000037ff37723e */ /* 0x000fe200024050ff */
[----:B------:R0:W-:Y:S01]  /*4750*/  @P4 STG.E desc[UR36][R4.64+0xc0], R11 ;  /* 0x0000c00b04004986 */ /* 0x0001e2000c101924 */
[----:B------:R-:W-:Y:S02]  /*4760*/  ISETP.GT.AND P4, PT, R22, 0x39, PT ;  /* 0x000000391600780c */ /* 0x000fe40003f84270 */
[----:B------:R-:W-:Y:S01]  /*4770*/  F2FP.TF32.F32.PACK_B R9, R9 ;  /* 0x00000009ff09723e */ /* 0x000fe200024050ff */
[----:B------:R-:W-:Y:S01]  /*4780*/  @P1 STG.E desc[UR36][R4.64+0xc4], R49 ;  /* 0x0000c43104001986 */ /* 0x000fe2000c101924 */
[C---:B------:R-:W-:Y:S02]  /*4790*/  ISETP.GT.AND P1, PT, R0.reuse, RZ, P0 ;  /* 0x000000ff0000720c */ /* 0x040fe40000724270 */
[C---:B------:R-:W-:Y:S01]  /*47a0*/  ISETP.GT.AND P0, PT, R0.reuse, 0x8, P0 ;  /* 0x000000080000780c */ /* 0x040fe20000704270 */
[----:B------:R-:W-:Y:S01]  /*47b0*/  @P2 STG.E desc[UR36][R6.64+0xc0], R3 ;  /* 0x0000c00306002986 */ /* 0x000fe2000c101924 */
[----:B------:R-:W-:-:S02]  /*47c0*/  ISETP.GT.AND P2, PT, R0, RZ, P4 ;  /* 0x000000ff0000720c */ /* 0x000fc40002744270 */
[----:B------:R-:W-:Y:S01]  /*47d0*/  ISETP.GT.AND P4, PT, R0, 0x8, P4 ;  /* 0x000000080000780c */ /* 0x000fe20002784270 */
[----:B0-----:R-:W-:Y:S01]  /*47e0*/  FMUL R11, R54, R57 ;  /* 0x00000039360b7220 */ /* 0x001fe20000400000 */
[----:B------:R-:W-:Y:S04]  /*47f0*/  @P3 STG.E desc[UR36][R6.64+0xc4], R51 ;  /* 0x0000c43306003986 */ /* 0x000fe8000c101924 */
[----:B------:R-:W-:Y:S01]  /*4800*/  F2FP.TF32.F32.PACK_B R11, R11 ;  /* 0x0000000bff0b723e */ /* 0x000fe200024050ff */
[----:B------:R-:W-:Y:S04]  /*4810*/  @P1 STG.E desc[UR36][R4.64+0xe0], R9 ;  /* 0x0000e00904001986 */ /* 0x000fe8000c101924 */
[----:B------:R0:W-:Y:S02]  /*4820*/  @P2 STG.E desc[UR36][R4.64+0xe4], R53 ;  /* 0x0000e43504002986 */ /* 0x0001e4000c101924 */
[----:B0-----:R-:W-:-:S02]  /*4830*/  @P0 IMAD.MOV.U32 R4, RZ, RZ, R6 ;  /* 0x000000ffff040224 */ /* 0x001fc400078e0006 */
[----:B------:R-:W-:-:S05]  /*4840*/  @P0 IMAD.MOV.U32 R5, RZ, RZ, R7 ;  /* 0x000000ffff050224 */ /* 0x000fca00078e0007 */
[----:B------:R0:W-:Y:S04]  /*4850*/  @P0 STG.E desc[UR36][R4.64+0xe0], R11 ;  /* 0x0000e00b04000986 */ /* 0x0001e8000c101924 */
[----:B------:R0:W-:Y:S02]  /*4860*/  @P4 STG.E desc[UR36][R6.64+0xe4], R55 ;  /* 0x0000e43706004986 */ /* 0x0001e4000c101924 */
.L_x_98:
[----:B------:R-:W-:Y:S05]  /*4870*/  BSYNC B0 ;  /* 0x0000000000007941 */ /* 0x000fea0003800000 */
.L_x_36:
[----:B0-----:R-:W3:Y:S01]  /*4880*/  LDL.64 R4, [R1] ;  /* 0x0000000001047983 */ /* 0x001ee20000100a00 */
[----:B------:R-:W-:Y:S01]  /*4890*/  ULDC.64 UR4, c[0x0][0x650] ;  /* 0x0001940000047ab9 */ /* 0x000fe20000000a00 */
[----:B------:R-:W-:Y:S02]  /*48a0*/  IMAD.U32 R0, RZ, RZ, UR44 ;  /* 0x0000002cff007e24 */ /* 0x000fe4000f8e00ff */
[----:B------:R-:W-:Y:S02]  /*48b0*/  IMAD.MOV.U32 R22, RZ, RZ, -0x1 ;  /* 0xffffffffff167424 */ /* 0x000fe400078e00ff */
[----:B------:R0:W-:Y:S01]  /*48c0*/  SYNCS.ARRIVE.TRANS64.A1T0 RZ, [R0+UR48], RZ ;  /* 0x000000ff00ff79a7 */ /* 0x0001e20008100030 */
[----:B-----5:R-:W-:Y:S02]  /*48d0*/  IMAD.MOV.U32 R18, RZ, RZ, -0x1 ;  /* 0xffffffffff127424 */ /* 0x020fe400078e00ff */
[----:B--2---:R-:W-:Y:S01]  /*48e0*/  IMAD.MOV.U32 R19, RZ, RZ, -0x1 ;  /* 0xffffffffff137424 */ /* 0x004fe200078e00ff */
[----:B0-----:R-:W-:-:S02]  /*48f0*/  PRMT R0, RZ, 0x7610, R0 ;  /* 0x00007610ff007816 */ /* 0x001fc40000000000 */
[----:B---3--:R-:W-:-:S05]  /*4900*/  LEA R16, P0, R4, R16, 0x1 ;  /* 0x0000001004107211 */ /* 0x008fca00078008ff */
[----:B------:R-:W-:Y:S01]  /*4910*/  IMAD.X R17, R66, 0x1, R17, P0 ;  /* 0x0000000142117824 */ /* 0x000fe200000e0611 */
[----:B------:R-:W-:-:S04]  /*4920*/  ISETP.GE.U32.AND P0, PT, R16, UR4, PT ;  /* 0x0000000410007c0c */ /* 0x000fc8000bf06070 */
[----:B------:R-:W-:-:S13]  /*4930*/  ISETP.GE.U32.AND.EX P0, PT, R17, UR5, PT, P0 ;  /* 0x0000000511007c0c */ /* 0x000fda000bf06100 */
[----:B------:R-:W-:Y:S05]  /*4940*/  @P0 BRA `(.L_x_99) ;  /* 0x00000004004c0947 */ /* 0x000fea0003800000 */
[----:B----4-:R-:W0:Y:S01]  /*4950*/  LDC.64 R10, c[0x0][0x628] ;  /* 0x00018a00ff0a7b82 */ /* 0x010e220000000a00 */
[----:B------:R-:W2:Y:S01]  /*4960*/  S2R R12, SR_CTAID.X ;  /* 0x00000000000c7919 */ /* 0x000ea20000002500 */
[----:B-1----:R-:W-:Y:S02]  /*4970*/  IMAD.MOV.U32 R8, RZ, RZ, R16 ;  /* 0x000000ffff087224 */ /* 0x002fe400078e0010 */
[----:B------:R-:W-:Y:S01]  /*4980*/  IMAD.MOV.U32 R9, RZ, RZ, R17 ;  /* 0x000000ffff097224 */ /* 0x000fe200078e0011 */
[----:B------:R-:W1:Y:S03]  /*4990*/  S2R R18, SR_CTAID.Y ;  /* 0x0000000000127919 */ /* 0x000e660000002600 */
[----:B------:R-:W3:Y:S08]  /*49a0*/  LDC R0, c[0x0][0x630] ;  /* 0x00018c00ff007b82 */ /* 0x000ef00000000800 */
[----:B------:R-:W4:Y:S01]  /*49b0*/  LDC.64 R14, c[0x0][0x620] ;  /* 0x00018800ff0e7b82 */ /* 0x000f220000000a00 */
[----:B0-----:R-:W-:-:S04]  /*49c0*/  ISETP.NE.U32.AND P0, PT, R10, RZ, PT ;  /* 0x000000ff0a00720c */ /* 0x001fc80003f05070 */
[----:B------:R-:W-:-:S13]  /*49d0*/  ISETP.NE.AND.EX P0, PT, R11, RZ, PT, P0 ;  /* 0x000000ff0b00720c */ /* 0x000fda0003f05300 */
[----:B-1234-:R-:W-:Y:S05]  /*49e0*/  @!P0 BRA `(.L_x_100) ;  /* 0x0000000000288947 */ /* 0x01efea0003800000 */
[----:B------:R-:W0:Y:S02]  /*49f0*/  LDC R3, c[0x0][0x634] ;  /* 0x00018d00ff037b82 */ /* 0x000e240000000800 */
[----:B0-----:R-:W-:-:S05]  /*4a00*/  IADD3 R3, P0, R16, R3, RZ ;  /* 0x0000000310037210 */ /* 0x001fca0007f1e0ff */
        /* <DEDUP_REMOVED lines=8> */
.L_x_100:
[-CC-:B------:R-:W-:Y:S01]  /*4a90*/  SHF.R.U64 R19, R8, R0.reuse, R9.reuse ;  /* 0x0000000008137219 */ /* 0x180fe20000001209 */
[----:B------:R-:W0:Y:S01]  /*4aa0*/  LDC.64 R26, c[0x0][0x640] ;  /* 0x00019000ff1a7b82 */ /* 0x000e220000000a00 */
[----:B------:R-:W-:Y:S01]  /*4ab0*/  SHF.R.U32.HI R0, RZ, R0, R9 ;  /* 0x00000000ff007219 */ /* 0x000fe20000011609 */
[----:B------:R-:W-:Y:S01]  /*4ac0*/  ULDC UR4, c[0x0][0x150] ;  /* 0x0000540000047ab9 */ /* 0x000fe20000000800 */
[----:B------:R-:W-:Y:S02]  /*4ad0*/  IADD3 R3, P0, RZ, -R19, RZ ;  /* 0x80000013ff037210 */ /* 0x000fe40007f1e0ff */
[----:B------:R-:W-:-:S03]  /*4ae0*/  I2FP.F32.U32 R7, R12 ;  /* 0x0000000c00077245 */ /* 0x000fc60000201000 */
[----:B------:R-:W1:Y:S01]  /*4af0*/  LDC R6, c[0x0][0x618] ;  /* 0x00018600ff067b82 */ /* 0x000e620000000800 */
[----:B------:R-:W-:Y:S02]  /*4b00*/  IMAD.X R5, RZ, RZ, ~R0, P0 ;  /* 0x000000ffff057224 */ /* 0x000fe400000e0e00 */
[----:B------:R-:W-:Y:S01]  /*4b10*/  FMUL R7, R7, UR4 ;  /* 0x0000000407077c20 */ /* 0x000fe20008400000 */
[----:B------:R-:W-:Y:S01]  /*4b20*/  ULDC UR4, c[0x0][0x154] ;  /* 0x0000550000047ab9 */ /* 0x000fe20000000800 */
[-C--:B------:R-:W-:Y:S02]  /*4b30*/  IMAD R0, R5, R14.reuse, RZ ;  /* 0x0000000e05007224 */ /* 0x080fe400078e02ff */
[C---:B------:R-:W-:Y:S01]  /*4b40*/  IMAD.WIDE.U32 R4, R3.reuse, R14, R16 ;  /* 0x0000000e03047225 */ /* 0x040fe200078e0010 */
[----:B------:R-:W2:Y:S01]  /*4b50*/  LDC R11, c[0x0][0x608] ;  /* 0x00018200ff0b7b82 */ /* 0x000ea20000000800 */
[----:B------:R-:W3:Y:S02]  /*4b60*/  F2I.U32.TRUNC.NTZ R7, R7 ;  /* 0x0000000700077305 */ /* 0x000ee4000020f000 */
[----:B------:R-:W-:-:S04]  /*4b70*/  IMAD R3, R3, R15, R0 ;  /* 0x0000000f03037224 */ /* 0x000fc800078e0200 */
[----:B------:R-:W-:Y:S01]  /*4b80*/  IMAD.IADD R3, R5, 0x1, R3 ;  /* 0x0000000105037824 */ /* 0x000fe200078e0203 */
[----:B------:R-:W4:Y:S01]  /*4b90*/  LDC R8, c[0x0][0x658] ;  /* 0x00019600ff087b82 */ /* 0x000f220000000800 */
[----:B------:R-:W-:Y:S02]  /*4ba0*/  I2FP.F32.U32 R5, R18 ;  /* 0x0000001200057245 */ /* 0x000fe40000201000 */
[----:B0-----:R-:W-:-:S04]  /*4bb0*/  ISETP.NE.U32.AND P0, PT, R26, RZ, PT ;  /* 0x000000ff1a00720c */ /* 0x001fc80003f05070 */
[----:B------:R-:W-:Y:S01]  /*4bc0*/  ISETP.NE.AND.EX P0, PT, R27, RZ, PT, P0 ;  /* 0x000000ff1b00720c */ /* 0x000fe20003f05300 */
[----:B------:R-:W0:Y:S01]  /*4bd0*/  LDC R9, c[0x0][0x144] ;  /* 0x00005100ff097b82 */ /* 0x000e220000000800 */
[-C--:B-1----:R-:W-:Y:S01]  /*4be0*/  SHF.R.U32.HI R0, RZ, R6.reuse, R3 ;  /* 0x00000006ff007219 */ /* 0x082fe20000011603 */
[----:B---3--:R-:W-:Y:S01]  /*4bf0*/  IMAD.MOV R7, RZ, RZ, -R7 ;  /* 0x000000ffff077224 */ /* 0x008fe200078e0a07 */
[----:B------:R-:W-:Y:S01]  /*4c00*/  SHF.R.U64 R13, R4, R6, R3 ;  /* 0x00000006040d7219 */ /* 0x000fe20000001203 */
[----:B------:R-:W-:-:S04]  /*4c10*/  FMUL R6, R5, UR4 ;  /* 0x0000000405067c20 */ /* 0x000fc80008400000 */
[----:B------:R-:W1:Y:S01]  /*4c20*/  LDC R21, c[0x0][0x148] ;  /* 0x00005200ff157b82 */ /* 0x000e620000000800 */
[-CC-:B--2---:R-:W-:Y:S02]  /*4c30*/  SHF.R.U64 R10, R13, R11.reuse, R0.reuse ;  /* 0x0000000b0d0a7219 */ /* 0x184fe40000001200 */
[----:B------:R-:W-:Y:S02]  /*4c40*/  SHF.R.U32.HI R3, RZ, R11, R0 ;  /* 0x0000000bff037219 */ /* 0x000fe40000011600 */
[----:B------:R2:W3:Y:S03]  /*4c50*/  F2I.U32.TRUNC.NTZ R0, R6 ;  /* 0x0000000600007305 */ /* 0x0004e6000020f000 */
[----:B------:R-:W1:Y:S01]  /*4c60*/  LDC R14, c[0x0][0x648] ;  /* 0x00019200ff0e7b82 */ /* 0x000e620000000800 */
[-CC-:B----4-:R-:W-:Y:S02]  /*4c70*/  SHF.R.U64 R15, R10, R8.reuse, R3.reuse ;  /* 0x000000080a0f7219 */ /* 0x190fe40000001203 */
[----:B------:R-:W-:-:S03]  /*4c80*/  SHF.R.U32.HI R5, RZ, R8, R3 ;  /* 0x00000008ff057219 */ /* 0x000fc60000011603 */
[----:B------:R-:W-:Y:S02]  /*4c90*/  IMAD.MOV.U32 R4, RZ, RZ, R15 ;  /* 0x000000ffff047224 */ /* 0x000fe400078e000f */
[----:B------:R-:W4:Y:S01]  /*4ca0*/  LDC R20, c[0x0][0x638] ;  /* 0x00018e00ff147b82 */ /* 0x000f220000000800 */
[----:B0-----:R-:W-:-:S07]  /*4cb0*/  IMAD R25, R9, R7, R12 ;  /* 0x0000000709197224 */ /* 0x001fce00078e020c */
[----:B------:R-:W0:Y:S08]  /*4cc0*/  LDC R24, c[0x0][0x610] ;  /* 0x00018400ff187b82 */ /* 0x000e300000000800 */
[----:B------:R-:W0:Y:S01]  /*4cd0*/  LDC R28, c[0x0][0x600] ;  /* 0x00018000ff1c7b82 */ /* 0x000e220000000800 */
[----:B--23--:R-:W-:Y:S05]  /*4ce0*/  @!P0 BRA `(.L_x_101) ;  /* 0x0000000000288947 */ /* 0x00cfea0003800000 */
        /* <DEDUP_REMOVED lines=10> */
.L_x_101:
[----:B------:R-:W-:Y:S02]  /*4d90*/  ISETP.NE.AND P0, PT, R2, 0x1, PT ;  /* 0x000000010200780c */ /* 0x000fe40003f05270 */
[----:B-1----:R-:W-:Y:S01]  /*4da0*/  SHF.R.U64 R3, R4, R14, R5 ;  /* 0x0000000e04037219 */ /* 0x002fe20000001205 */
[----:B------:R-:W-:Y:S01]  /*4db0*/  IMAD.MOV R5, RZ, RZ, -R0 ;  /* 0x000000ffff057224 */ /* 0x000fe200078e0a00 */
[----:B------:R-:W-:-:S03]  /*4dc0*/  LOP3.LUT R0, R10, R69, RZ, 0xc0, !PT ;  /* 0x000000450a007212 */ /* 0x000fc600078ec0ff */
[----:B------:R-:W-:Y:S02]  /*4dd0*/  IMAD.MOV R4, RZ, RZ, -R3 ;  /* 0x000000ffff047224 */ /* 0x000fe400078e0a03 */
[----:B------:R-:W-:Y:S01]  /*4de0*/  IMAD R22, R65, R3, R0 ;  /* 0x0000000341167224 */ /* 0x000fe200078e0200 */
[----:B------:R-:W-:Y:S01]  /*4df0*/  LOP3.LUT R3, R13, R68, RZ, 0xc0, !PT ;  /* 0x000000440d037212 */ /* 0x000fe200078ec0ff */
[----:B----4-:R-:W-:Y:S02]  /*4e00*/  IMAD R0, R4, R20, R15 ;  /* 0x0000001404007224 */ /* 0x010fe400078e020f */
[----:B------:R-:W-:Y:S02]  /*4e10*/  @P0 IMAD R25, R21, R5, R18 ;  /* 0x0000000515190224 */ /* 0x000fe400078e0212 */
[----:B0-----:R-:W-:Y:S02]  /*4e20*/  IMAD R3, R0, R28, R3 ;  /* 0x0000001c00037224 */ /* 0x001fe400078e0203 */
[----:B------:R-:W-:-:S02]  /*4e30*/  IMAD R22, R22, R24, R25 ;  /* 0x0000001816167224 */ /* 0x000fc400078e0219 */
[----:B------:R-:W-:-:S03]  /*4e40*/  IMAD.MOV.U32 R4, RZ, RZ, 0x1 ;  /* 0x00000001ff047424 */ /* 0x000fc600078e00ff */
[----:B------:R-:W-:Y:S02]  /*4e50*/  SEL R18, R3, R22, !P0 ;  /* 0x0000001603127207 */ /* 0x000fe40004000000 */
[----:B------:R-:W-:Y:S02]  /*4e60*/  PRMT R0, R4, 0x7610, R0 ;  /* 0x0000761004007816 */ /* 0x000fe40000000000 */
[----:B------:R-:W-:-:S07]  /*4e70*/  SEL R22, R22, R3, !P0 ;  /* 0x0000000316167207 */ /* 0x000fce0004000000 */
.L_x_99:
[----:B------:R-:W-:Y:S01]  /*4e80*/  LOP3.LUT P0, RZ, R0, 0xff, RZ, 0xc0, !PT ;  /* 0x000000ff00ff7812 */ /* 0x000fe2000780c0ff */
[----:B------:R-:W-:Y:S01]  /*4e90*/  UIMAD.WIDE.U32 UR4, UR38, -0x33333333, URZ ;  /* 0xcccccccd260478a5 */ /* 0x000fe2000f8e003f */
[----:B------:R-:W-:-:S03]  /*4ea0*/  LOP3.LUT R75, R75, 0x1, RZ, 0x3c, !PT ;  /* 0x000000014b4b7812 */ /* 0x000fc600078e3cff */
[----:B------:R-:W-:-:S04]  /*4eb0*/  USHF.R.U32.HI UR4, URZ, 0x2, UR5 ;  /* 0x000000023f047899 */ /* 0x000fc80008011605 */
[----:B------:R-:W-:-:S04]  /*4ec0*/  UIMAD UR38, UR4, -0x5, UR38 ;  /* 0xfffffffb042678a4 */ /* 0x000fc8000f8e0226 */
[----:B------:R-:W-:Y:S08]  /*4ed0*/  @P0 BRA `(.L_x_102) ;  /* 0xffffffc800340947 */ /* 0x000ff0000383ffff */
[----:B------:R-:W-:Y:S05]  /*4ee0*/  EXIT ;  /* 0x000000000000794d */ /* 0x000fea0003800000 */
.L_x_17:
[----:B------:R-:W-:-:S08]  /*4ef0*/  ISETP.NE.AND P0, PT, R14, RZ, PT ;  /* 0x000000ff0e00720c */ /* 0x000fd00003f05270 */
[----:B0-----:R-:W0:-:S00]  /*4f00*/  USETMAXREG.DEALLOC.CTAPOOL 0x28 ;  /* 0x00000028000079c8 */ /* 0x001e0000080e0500 */
[----:B------:R-:W-:Y:S05]  /*4f10*/  @P0 EXIT ;  /* 0x000000000000094d */ /* 0x000fea0003800000 */
[----:B0-----:R-:W-:Y:S01]  /*4f20*/  LOP3.LUT P0, RZ, R3, 0xff, RZ, 0xc0, !PT ;  /* 0x000000ff03ff7812 */ /* 0x001fe2000780c0ff */
[----:B------:R-:W-:Y:S02]  /*4f30*/  IMAD.MOV.U32 R3, RZ, RZ, 0x1 ;  /* 0x00000001ff037424 */ /* 0x000fe400078e00ff */
[----:B------:R-:W-:-:S10]  /*4f40*/  IMAD.MOV.U32 R8, RZ, RZ, RZ ;  /* 0x000000ffff087224 */ /* 0x000fd400078e00ff */
[----:B------:R-:W-:Y:S05]  /*4f50*/  @!P0 BRA `(.L_x_103) ;  /* 0x0000000c00588947 */ /* 0x000fea0003800000 */
[----:B------:R-:W0:Y:S01]  /*4f60*/  S2UR UR8, SR_CgaCtaId ;  /* 0x00000000000879c3 */ /* 0x000e220000008800 */
[----:B------:R-:W-:Y:S01]  /*4f70*/  LOP3.LUT P0, RZ, R4, 0x1f, RZ, 0xc0, !PT ;  /* 0x0000001f04ff7812 */ /* 0x000fe2000780c0ff */
[----:B------:R-:W-:Y:S01]  /*4f80*/  ULDC UR5, c[0x0][0x658] ;  /* 0x0001960000057ab9 */ /* 0x000fe20000000800 */
[----:B------:R-:W-:Y:S01]  /*4f90*/  UMOV UR6, 0xffffffff ;  /* 0xffffffff00067882 */ /* 0x000fe20000000000 */
[----:B------:R-:W-:Y:S01]  /*4fa0*/  BSSY B0, `(.L_x_103) ;  /* 0x00000d1000007945 */ /* 0x000fe20003800000 */
[----:B------:R-:W-:Y:S01]  /*4fb0*/  USHF.L.U32 UR6, UR6, UR5, URZ ;  /* 0x0000000506067299 */ /* 0x000fe2000800063f */
[C---:B------:R-:W-:Y:S01]  /*4fc0*/  ISETP.NE.AND P2, PT, R5.reuse, RZ, PT ;  /* 0x000000ff0500720c */ /* 0x040fe20003f45270 */
[----:B------:R-:W-:Y:S01]  /*4fd0*/  IMAD.MOV.U32 R10, RZ, RZ, 0x1 ;  /* 0x00000001ff0a7424 */ /* 0x000fe200078e00ff */
[----:B------:R-:W-:Y:S01]  /*4fe0*/  ISETP.NE.OR P0, PT, R5, RZ, !P0 ;  /* 0x000000ff0500720c */ /* 0x000fe20004705670 */
[----:B------:R-:W-:Y:S01]  /*4ff0*/  IMAD.MOV.U32 R3, RZ, RZ, 0x1 ;  /* 0x00000001ff037424 */ /* 0x000fe200078e00ff */
[----:B------:R-:W-:Y:S01]  /*5000*/  LOP3.LUT R9, R23, 0x2, RZ, 0xfc, !PT ;  /* 0x0000000217097812 */ /* 0x000fe200078efcff */
[----:B------:R-:W-:Y:S01]  /*5010*/  IMAD.MOV.U32 R8, RZ, RZ, RZ ;  /* 0x000000ffff087224 */ /* 0x000fe200078e00ff */
[----:B------:R-:W-:Y:S01]  /*5020*/  ULDC UR4, c[0x0][0x600] ;  /* 0x0001800000047ab9 */ /* 0x000fe20000000800 */
[----:B------:R-:W-:Y:S01]  /*5030*/  UMOV UR7, 0x1 ;  /* 0x0000000100077882 */ /* 0x000fe20000000000 */
[----:B------:R-:W-:-:S02]  /*5040*/  UIADD3 UR13, UR40, 0x1, URZ ;  /* 0x00000001280d7890 */ /* 0x000fc4000fffe03f */
[----:B------:R-:W-:Y:S02]  /*5050*/  UIADD3 UR4, UR4, -0x1, URZ ;  /* 0xffffffff04047890 */ /* 0x000fe4000fffe03f */
[----:B------:R-:W-:Y:S02]  /*5060*/  USHF.L.U32 UR5, UR7, UR5, URZ ;  /* 0x0000000507057299 */ /* 0x000fe4000800063f */
[----:B------:R-:W-:Y:S01]  /*5070*/  ULOP3.LUT UR6, URZ, UR6, URZ, 0x33, !UPT ;  /* 0x000000063f067292 */ /* 0x000fe2000f8e333f */
[----:B------:R-:W-:Y:S01]  /*5080*/  ULDC.64 UR30, c[0x0][0x198] ;  /* 0x00006600001e7ab9 */ /* 0x000fe20000000a00 */
[----:B0-----:R-:W-:-:S10]  /*5090*/  IMAD.U32 R11, RZ, RZ, UR8 ;  /* 0x00000008ff0b7e24 */ /* 0x001fd4000f8e00ff */
.L_x_115:
[----:B------:R-:W-:-:S03]  /*50a0*/  UMOV UR7, 0xffffffff ;  /* 0xffffffff00077882 */ /* 0x000fc60000000000 */
[----:B------:R-:W-:Y:S05]  /*50b0*/  BRA.DIV UR7, `(.L_x_104) ;  /* 0x0000001207407947 */ /* 0x000fea000b800000 */
[----:B------:R-:W-:-:S13]  /*50c0*/  ELECT P6, URZ, PT ;  /* 0x00000000003f782f */ /* 0x000fda00038c0000 */
.L_x_129:
[----:B------:R-:W0:Y:S01]  /*50d0*/  LDC R4, c[0x0][0x28c] ;  /* 0x0000a300ff047b82 */ /* 0x000e220000000800 */
[----:B------:R-:W-:Y:S01]  /*50e0*/  BSSY B1, `(.L_x_105) ;  /* 0x0000048000017945 */ /* 0x000fe20003800000 */
[----:B0-----:R-:W-:-:S13]  /*50f0*/  ISETP.LT.OR P6, PT, R4, 0x1, !P6 ;  /* 0x000000010400780c */ /* 0x001fda00077c1670 */
[----:B------:R-:W-:Y:S05]  /*5100*/  @P6 BRA `(.L_x_106) ;  /* 0x0000000400146947 */ /* 0x000fea0003800000 */
[----:B------:R-:W-:Y:S02]  /*5110*/  IMAD R11, R22, 0x2, R11 ;  /* 0x00000002160b7824 */ /* 0x000fe400078e020b */
[----:B------:R-:W-:Y:S02]  /*5120*/  IMAD.SHL.U32 R18, R18, 0x40, RZ ;  /* 0x0000004012127824 */ /* 0x000fe400078e00ff */
[----:B------:R-:W-:Y:S02]  /*5130*/  IMAD.MOV.U32 R15, RZ, RZ, RZ ;  /* 0x000000ffff0f7224 */ /* 0x000fe400078e00ff */
[----:B------:R-:W-:Y:S02]  /*5140*/  IMAD.U32 R20, RZ, RZ, UR13 ;  /* 0x0000000dff147e24 */ /* 0x000fe4000f8e00ff */
[----:B------:R-:W-:Y:S02]  /*5150*/  IMAD.MOV.U32 R4, RZ, RZ, R3 ;  /* 0x000000ffff047224 */ /* 0x000fe400078e0003 */
[----:B------:R-:W-:-:S02]  /*5160*/  IMAD.MOV.U32 R6, RZ, RZ, R8 ;  /* 0x000000ffff067224 */ /* 0x000fc400078e0008 */
[----:B------:R-:W-:-:S07]  /*5170*/  IMAD.SHL.U32 R12, R11, 0x20, RZ ;  /* 0x000000200b0c7824 */ /* 0x000fce00078e00ff */
.L_x_110:
[----:B------:R-:W0:Y:S01]  /*5180*/  S2UR UR7, SR_CgaCtaId ;  /* 0x00000000000779c3 */ /* 0x000e220000008800 */
[----:B------:R-:W-:Y:S02]  /*5190*/  MOV R14, 0x400 ;  /* 0x00000400000e7802 */ /* 0x000fe40000000f00 */
[----:B------:R-:W-:-:S05]  /*51a0*/  SHF.L.U32 R5, R4, 0x1f, RZ ;  /* 0x0000001f04057819 */ /* 0x000fca00000006ff */
[----:B------:R-:W1:Y:S01]  /*51b0*/  @!P2 LDC R7, c[0x0][0x500] ;  /* 0x00014000ff07ab82 */ /* 0x000e620000000800 */
[----:B0-----:R-:W-:-:S05]  /*51c0*/  IMAD.U32 R11, RZ, RZ, UR7 ;  /* 0x00000007ff0b7e24 */ /* 0x001fca000f8e00ff */
[----:B------:R-:W-:-:S05]  /*51d0*/  LEA R13, R11, R14, 0x18 ;  /* 0x0000000e0b0d7211 */ /* 0x000fca00078ec0ff */
[----:B------:R-:W-:-:S04]  /*51e0*/  IMAD R14, R6, 0x8, R13 ;  /* 0x00000008060e7824 */ /* 0x000fc800078e020d */
[----:B------:R-:W0:Y:S02]  /*51f0*/  SYNCS.PHASECHK.TRANS64.TRYWAIT P1, [R14+URZ+0x28], R5 ;  /* 0x000028050e0075a7 */ /* 0x000e24000802017f */
[----:B01----:R-:W-:Y:S05]  /*5200*/  @!P1 BRA `(.L_x_107) ;  /* 0x00000010000c9947 */ /* 0x003fea0003800000 */
.L_x_130:
[----:B0-----:R-:W-:Y:S01]  /*5210*/  PRMT R5, R9, 0x9910, RZ ;  /* 0x0000991009057816 */ /* 0x001fe200000000ff */
[----:B------:R0:W-:Y:S03]  /*5220*/  @!P2 SYNCS.ARRIVE.TRANS64 RZ, [R14+URZ], R7 ;  /* 0x000000070effa9a7 */ /* 0x0001e6000800003f */
[----:B------:R-:W-:-:S13]  /*5230*/  ISETP.NE.AND P1, PT, R5, 0x2, PT ;  /* 0x000000020500780c */ /* 0x000fda0003f25270 */
[----:B0-----:R-:W-:Y:S05]  /*5240*/  @P1 BRA `(.L_x_108) ;  /* 0x0000000000041947 */ /* 0x001fea0003800000 */
[----:B------:R-:W-:Y:S01]  /*5250*/  BPT.TRAP 0x1 ;  /* 0x000000040000795c */ /* 0x000fe20000300000 */
.L_x_108:
[----:B------:R-:W-:Y:S05]  /*5260*/  @P0 BRA `(.L_x_109) ;  /* 0x0000000000040947 */ /* 0x000fea0003800000 */
[----:B------:R-:W-:Y:S01]  /*5270*/  BPT.TRAP 0x1 ;  /* 0x000000040000795c */ /* 0x000fe20000300000 */
.L_x_109:
[----:B------:R-:W-:Y:S01]  /*5280*/  IMAD R5, R6, 0x4, R11 ;  /* 0x0000000406057824 */ /* 0x000fe200078e020b */
[----:B------:R-:W-:Y:S01]  /*5290*/  R2UR UR34, R15 ;  /* 0x000000000f2272ca */ /* 0x000fe200000e0000 */
[----:B------:R-:W-:Y:S01]  /*52a0*/  VIADD R20, R20, 0xffffffff ;  /* 0xffffffff14147836 */ /* 0x000fe20000000000 */
[----:B------:R-:W-:Y:S01]  /*52b0*/  R2UR UR33, R14 ;  /* 0x000000000e2172ca */ /* 0x000fe200000e0000 */
[----:B------:R-:W-:Y:S01]  /*52c0*/  IMAD.SHL.U32 R5, R5, 0x400, RZ ;  /* 0x0000040005057824 */ /* 0x000fe200078e00ff */
[----:B------:R-:W-:Y:S01]  /*52d0*/  R2UR UR36, R19 ;  /* 0x00000000132472ca */ /* 0x000fe200000e0000 */
[----:B------:R-:W-:Y:S01]  /*52e0*/  UIADD3 UR14, UP0, UR30, 0xf0, URZ ;  /* 0x000000f01e0e7890 */ /* 0x000fe2000ff1e03f */
[----:B------:R-:W-:Y:S01]  /*52f0*/  R2UR UR35, R12 ;  /* 0x000000000c2372ca */ /* 0x000fe200000e0000 */
[--C-:B------:R-:W-:Y:S01]  /*5300*/  IMAD R5, R5, 0x4, R13.reuse ;  /* 0x0000000405057824 */ /* 0x100fe200078e020d */
[----:B------:R-:W-:Y:S01]  /*5310*/  R2UR UR19, R18 ;  /* 0x00000000121372ca */ /* 0x000fe200000e0000 */
[----:B------:R-:W-:Y:S01]  /*5320*/  IMAD R13, R6, 0x4000, R13 ;  /* 0x00004000060d7824 */ /* 0x000fe200078e020d */
[----:B------:R-:W-:Y:S01]  /*5330*/  UIADD3 UR38, UP1, UR30, 0x1f0, URZ ;  /* 0x000001f01e267890 */ /* 0x000fe2000ff3e03f */
[----:B------:R-:W-:Y:S01]  /*5340*/  ISETP.GT.AND P3, PT, R20, 0x1, PT ;  /* 0x000000011400780c */ /* 0x000fe20003f64270 */
[----:B------:R-:W-:Y:S01]  /*5350*/  UIADD3.X UR15, URZ, UR31, URZ, UP0, !UPT ;  /* 0x0000001f3f0f7290 */ /* 0x000fe200087fe43f */
[----:B------:R-:W-:Y:S01]  /*5360*/  R2UR UR24, R5 ;  /* 0x00000000051872ca */ /* 0x000fe200000e0000 */
[----:B------:R-:W-:Y:S01]  /*5370*/  UIADD3 UR26, UR34, 0x20, URZ ;  /* 0x00000020221a7890 */ /* 0x000fe2000fffe03f */
[----:B------:R-:W-:Y:S01]  /*5380*/  R2UR UR8, R13 ;  /* 0x000000000d0872ca */ /* 0x000fe200000e0000 */
[----:B------:R-:W-:Y:S01]  /*5390*/  UIADD3.X UR39, URZ, UR31, URZ, UP1, !UPT ;  /* 0x0000001f3f277290 */ /* 0x000fe20008ffe43f */
[----:B------:R-:W-:Y:S01]  /*53a0*/  VIADD R6, R6, 0x1 ;  /* 0x0000000106067836 */ /* 0x000fe20000000000 */
[----:B------:R-:W-:Y:S01]  /*53b0*/  UMOV UR7, 0x30000 ;  /* 0x0003000000077882 */ /* 0x000fe20000000000 */
[----:B------:R-:W-:Y:S01]  /*53c0*/  UMOV UR22, 0x0 ;  /* 0x0000000000167882 */ /* 0x000fe20000000000 */
[----:B------:R-:W-:Y:S01]  /*53d0*/  UMOV UR23, 0x10000000 ;  /* 0x1000000000177882 */ /* 0x000fe20000000000 */
[----:B------:R-:W-:Y:S01]  /*53e0*/  UMOV UR25, UR33 ;  /* 0x0000002100197c82 */ /* 0x000fe20008000000 */
[----:B------:R-:W-:Y:S01]  /*53f0*/  ISETP.NE.AND P1, PT, R6, 0x5, PT ;  /* 0x000000050600780c */ /* 0x000fe20003f25270 */
[----:B------:R-:W-:Y:S01]  /*5400*/  UMOV UR28, UR36 ;  /* 0x00000024001c7c82 */ /* 0x000fe20008000000 */
[----:B------:R-:W-:Y:S01]  /*5410*/  UMOV UR27, UR35 ;  /* 0x00000023001b7c82 */ /* 0x000fe20008000000 */
[----:B------:R-:W-:Y:S01]  /*5420*/  UMOV UR17, UR33 ;  /* 0x0000002100117c82 */ /* 0x000fe20008000000 */
[----:B------:R-:W-:Y:S01]  /*5430*/  UIADD3 UR32, UR24, 0x180, URZ ;  /* 0x0000018018207890 */ /* 0x000fe2000fffe03f */
[----:B------:R-:W-:Y:S01]  /*5440*/  SEL R5, RZ, 0x1, P1 ;  /* 0x00000001ff057807 */ /* 0x000fe20000800000 */
[----:B------:R-:W-:Y:S01]  /*5450*/  UIADD3 UR24, UR24, 0x2180, URZ ;  /* 0x0000218018187890 */ /* 0x000fe2000fffe03f */
[----:B------:R-:W-:Y:S01]  /*5460*/  VIADD R15, R15, 0x40 ;  /* 0x000000400f0f7836 */ /* 0x000fe20000000000 */
[----:B------:R-:W-:Y:S01]  /*5470*/  UIADD3 UR16, UR8, 0x14180, URZ ;  /* 0x0001418008107890 */ /* 0x000fe2000fffe03f */
[----:B------:R-:W-:Y:S01]  /*5480*/  LOP3.LUT R4, R4, R5, RZ, 0x3c, !PT ;  /* 0x0000000504047212 */ /* 0x000fe200078e3cff */
[----:B------:R-:W-:Y:S01]  /*5490*/  UIADD3 UR8, UR8, 0x16180, URZ ;  /* 0x0001618008087890 */ /* 0x000fe2000fffe03f */
[----:B------:R-:W-:Y:S01]  /*54a0*/  SEL R6, R6, RZ, P1 ;  /* 0x000000ff06067207 */ /* 0x000fe20000800000 */
[----:B------:R-:W-:Y:S01]  /*54b0*/  UMOV UR18, UR34 ;  /* 0x0000002200127c82 */ /* 0x000fe20008000000 */
[----:B------:R-:W-:Y:S01]  /*54c0*/  UMOV UR20, UR36 ;  /* 0x0000002400147c82 */ /* 0x000fe20008000000 */
[----:B------:R0:W-:Y:S01]  /*54d0*/  UTMALDG.3D.MULTICAST [UR32], [UR14], UR7, desc[UR22] ;  /* 0x000016200e0073b4 */ /* 0x0001e20008011807 */
[----:B------:R-:W-:Y:S01]  /*54e0*/  UMOV UR9, UR33 ;  /* 0x0000002100097c82 */ /* 0x000fe20008000000 */
[----:B------:R-:W-:Y:S01]  /*54f0*/  UMOV UR11, UR19 ;  /* 0x00000013000b7c82 */ /* 0x000fe20008000000 */
[----:B------:R-:W-:Y:S01]  /*5500*/  UMOV UR12, UR36 ;  /* 0x00000024000c7c82 */ /* 0x000fe20008000000 */
[----:B------:R-:W-:Y:S01]  /*5510*/  UMOV UR10, UR26 ;  /* 0x0000001a000a7c82 */ /* 0x000fe20008000000 */
[----:B------:R0:W-:Y:S01]  /*5520*/  UTMALDG.3D.MULTICAST [UR24], [UR14], UR7, desc[UR22] ;  /* 0x000016180e0073b4 */ /* 0x0001e20008011807 */
[----:B------:R0:W-:Y:S01]  /*5530*/  UTMALDG.3D [UR16], [UR38], desc[UR22] ;  /* 0x00001610260075b4 */ /* 0x0001e20008011000 */
[----:B------:R0:W-:Y:S02]  /*5540*/  UTMALDG.3D [UR8], [UR38], desc[UR22] ;  /* 0x00001608260075b4 */ /* 0x0001e40008011000 */
[----:B0-----:R-:W-:Y:S05]  /*5550*/  @P3 BRA `(.L_x_110) ;  /* 0xfffffffc00083947 */ /* 0x001fea000383ffff */
.L_x_106:
[----:B------:R-:W-:Y:S05]  /*5560*/  BSYNC B1 ;  /* 0x0000000000017941 */ /* 0x000fea0003800000 */
.L_x_105:
[----:B------:R-:W3:Y:S01]  /*5570*/  LDL.64 R24, [R1] ;  /* 0x0000000001187983 */ /* 0x000ee20000100a00 */
[----:B------:R-:W-:Y:S01]  /*5580*/  LOP3.LUT P4, RZ, R10, 0xff, RZ, 0xc0, !PT ;  /* 0x000000ff0aff7812 */ /* 0x000fe2000788c0ff */
[----:B------:R-:W-:Y:S01]  /*5590*/  VIADD R7, R8, UR40 ;  /* 0x0000002808077c36 */ /* 0x000fe20008000000 */
[----:B------:R-:W-:Y:S01]  /*55a0*/  ULDC.64 UR8, c[0x0][0x650] ;  /* 0x0001940000087ab9 */ /* 0x000fe20000000a00 */
[----:B------:R-:W-:Y:S01]  /*55b0*/  IMAD.U32 R8, RZ, RZ, UR40 ;  /* 0x00000028ff087e24 */ /* 0x000fe2000f8e00ff */
[----:B------:R-:W-:Y:S01]  /*55c0*/  UISETP.GE.U32.AND UP0, UPT, UR40, 0x5, UPT ;  /* 0x000000052800788c */ /* 0x000fe2000bf06070 */
[----:B------:R-:W-:Y:S01]  /*55d0*/  BSSY B1, `(.L_x_111) ;  /* 0x000006b000017945 */ /* 0x000fe20003800000 */
[----:B------:R-:W-:Y:S01]  /*55e0*/  ISETP.GT.U32.AND P1, PT, R7, 0x4, PT ;  /* 0x000000040700780c */ /* 0x000fe20003f24070 */
[----:B------:R-:W-:Y:S01]  /*55f0*/  IMAD.MOV.U32 R22, RZ, RZ, -0x1 ;  /* 0xffffffffff167424 */ /* 0x000fe200078e00ff */
[----:B------:R-:W-:Y:S01]  /*5600*/  PRMT R10, RZ, 0x7610, R10 ;  /* 0x00007610ff0a7816 */ /* 0x000fe2000000000a */
[----:B------:R-:W-:Y:S01]  /*5610*/  IMAD.MOV.U32 R18, RZ, RZ, -0x1 ;  /* 0xffffffffff127424 */ /* 0x000fe200078e00ff */
[----:B------:R-:W-:Y:S01]  /*5620*/  ISETP.LT.U32.AND P1, PT, R8, 0x5, P1 ;  /* 0x000000050800780c */ /* 0x000fe20000f21070 */
[----:B------:R-:W-:Y:S01]  /*5630*/  IMAD.MOV.U32 R19, RZ, RZ, -0x1 ;  /* 0xffffffffff137424 */ /* 0x000fe200078e00ff */
[----:B------:R-:W-:Y:S01]  /*5640*/  PLOP3.LUT P3, PT, PT, PT, UP0, 0x80, 0x0 ;  /* 0x000000000000781c */ /* 0x000fe20003f6f008 */
[----:B------:R-:W0:Y:S01]  /*5650*/  @P4 S2R R11, SR_CgaCtaId ;  /* 0x00000000000b4919 */ /* 0x000e220000008800 */
[----:B------:R-:W-:-:S04]  /*5660*/  @P4 MOV R4, 0x400 ;  /* 0x0000040000044802 */ /* 0x000fc80000000f00 */
[----:B0-----:R-:W-:Y:S01]  /*5670*/  @P4 LEA R6, R11, R4, 0x18 ;  /* 0x000000040b064211 */ /* 0x001fe200078ec0ff */
[----:B------:R-:W-:Y:S01]  /*5680*/  IMAD.WIDE.U32 R4, R7, -0x33333333, RZ ;  /* 0xcccccccd07047825 */ /* 0x000fe200078e00ff */
[----:B------:R-:W-:Y:S02]  /*5690*/  SEL R4, RZ, 0x1, !P1 ;  /* 0x00000001ff047807 */ /* 0x000fe40004800000 */
[----:B------:R0:W-:Y:S02]  /*56a0*/  @P4 SYNCS.ARRIVE.TRANS64.A1T0 RZ, [R6+URZ+0x88], RZ ;  /* 0x000088ff06ff49a7 */ /* 0x0001e4000810003f */
[----:B------:R-:W-:Y:S02]  /*56b0*/  LOP3.LUT R3, R3, R4, RZ, 0x3c, !PT ;  /* 0x0000000403037212 */ /* 0x000fe400078e3cff */
[----:B------:R-:W-:Y:S02]  /*56c0*/  PRMT R4, RZ, 0x7610, R4 ;  /* 0x00007610ff047816 */ /* 0x000fe40000000004 */
[----:B0-----:R-:W-:-:S04]  /*56d0*/  SHF.R.U32.HI R6, RZ, 0x2, R5 ;  /* 0x00000002ff067819 */ /* 0x001fc80000011605 */
[----:B------:R-:W-:Y:S01]  /*56e0*/  @P3 LOP3.LUT R3, R3, 0x1, R6, 0x78, !PT ;  /* 0x0000000103033812 */ /* 0x000fe200078e7806 */
[----:B------:R-:W-:Y:S01]  /*56f0*/  IMAD R8, R6, -0x5, R7 ;  /* 0xfffffffb06087824 */ /* 0x000fe200078e0207 */
[----:B---3--:R-:W-:-:S04]  /*5700*/  IADD3 R16, P4, R16, R24, RZ ;  /* 0x0000001810107210 */ /* 0x008fc80007f9e0ff */
[----:B------:R-:W-:Y:S01]  /*5710*/  ISETP.GE.U32.AND P1, PT, R16, UR8, PT ;  /* 0x0000000810007c0c */ /* 0x000fe2000bf26070 */
[----:B------:R-:W-:-:S05]  /*5720*/  IMAD.X R17, R17, 0x1, R0, P4 ;  /* 0x0000000111117824 */ /* 0x000fca00020e0600 */
[----:B------:R-:W-:-:S13]  /*5730*/  ISETP.GE.U32.AND.EX P1, PT, R17, UR9, PT, P1 ;  /* 0x0000000911007c0c */ /* 0x000fda000bf26110 */
[----:B------:R-:W-:Y:S05]  /*5740*/  @P1 BRA `(.L_x_112) ;  /* 0x00000004004c1947 */ /* 0x000fea0003800000 */
[----:B------:R-:W0:Y:S01]  /*5750*/  S2R R13, SR_CTAID.X ;  /* 0x00000000000d7919 */ /* 0x000e220000002500 */
[----:B------:R-:W-:Y:S01]  /*5760*/  ULDC.64 UR8, c[0x0][0x628] ;  /* 0x00018a0000087ab9 */ /* 0x000fe20000000a00 */
[----:B------:R-:W1:Y:S01]  /*5770*/  LDC R14, c[0x0][0x144] ;  /* 0x00005100ff0e7b82 */ /* 0x000e620000000800 */
[----:B------:R-:W-:Y:S01]  /*5780*/  ISETP.NE.U32.AND P1, PT, RZ, UR8, PT ;  /* 0x00000008ff007c0c */ /* 0x000fe2000bf25070 */
[----:B------:R-:W3:Y:S01]  /*5790*/  S2R R12, SR_CTAID.Y ;  /* 0x00000000000c7919 */ /* 0x000ee20000002600 */
[----:B------:R-:W-:Y:S01]  /*57a0*/  ULDC UR10, c[0x0][0x630] ;  /* 0x00018c00000a7ab9 */ /* 0x000fe20000000800 */
[----:B------:R-:W-:Y:S01]  /*57b0*/  ULDC UR11, c[0x0][0x150] ;  /* 0x00005400000b7ab9 */ /* 0x000fe20000000800 */
[----:B------:R-:W-:Y:S01]  /*57c0*/  ISETP.NE.AND.EX P1, PT, RZ, UR9, PT, P1 ;  /* 0x00000009ff007c0c */ /* 0x000fe2000bf25310 */
[----:B------:R-:W-:Y:S02]  /*57d0*/  IMAD.MOV.U32 R4, RZ, RZ, R16 ;  /* 0x000000ffff047224 */ /* 0x000fe400078e0010 */
[----:B------:R-:W-:Y:S01]  /*57e0*/  IMAD.MOV.U32 R5, RZ, RZ, R17 ;  /* 0x000000ffff057224 */ /* 0x000fe200078e0011 */
[----:B0-----:R-:W-:-:S09]  /*57f0*/  I2FP.F32.U32 R18, R13 ;  /* 0x0000000d00127245 */ /* 0x001fd20000201000 */
[----:B------:R-:W-:Y:S05]  /*5800*/  @!P1 BRA `(.L_x_113) ;  /* 0x0000000000289947 */ /* 0x000fea0003800000 */
[----:B------:R-:W-:Y:S02]  /*5810*/  ULDC UR7, c[0x0][0x634] ;  /* 0x00018d0000077ab9 */ /* 0x000fe40000000800 */
[----:B------:R-:W-:-:S05]  /*5820*/  IADD3 R5, P1, R16, UR7, RZ ;  /* 0x0000000710057c10 */ /* 0x000fca000ff3e0ff */
[----:B------:R-:W-:-:S04]  /*5830*/  IMAD.X R15, RZ, RZ, R17, P1 ;  /* 0x000000ffff0f7224 */ /* 0x000fc800008e0611 */
[----:B------:R-:W-:-:S04]  /*5840*/  IMAD.WIDE.U32 R6, R15, UR8, RZ ;  /* 0x000000080f067c25 */ /* 0x000fc8000f8e00ff */
[----:B------:R-:W-:-:S04]  /*5850*/  IMAD.WIDE.U32 R6, P1, R5, UR9, R6 ;  /* 0x0000000905067c25 */ /* 0x000fc8000f820006 */
[----:B------:R-:W-:-:S04]  /*5860*/  IMAD.WIDE.U32 R4, R5, UR8, RZ ;  /* 0x0000000805047c25 */ /* 0x000fc8000f8e00ff */
[----:B------:R-:W-:Y:S01]  /*5870*/  IMAD.MOV.U32 R4, RZ, RZ, R7 ;  /* 0x000000ffff047224 */ /* 0x000fe200078e0007 */
[----:B------:R-:W-:Y:S01]  /*5880*/  IADD3 RZ, P3, R5, R6, RZ ;  /* 0x0000000605ff7210 */ /* 0x000fe20007f7e0ff */
[----:B------:R-:W-:-:S04]  /*5890*/  IMAD.X R5, RZ, RZ, RZ, P1 ;  /* 0x000000ffff057224 */ /* 0x000fc800008e06ff */
[----:B------:R-:W-:-:S08]  /*58a0*/  IMAD.WIDE.U32.X R4, R15, UR9, R4, P3 ;  /* 0x000000090f047c25 */ /* 0x000fd000098e0404 */
.L_x_113:
[----:B------:R-:W-:Y:S01]  /*58b0*/  FMUL R18, R18, UR11 ;  /* 0x0000000b12127c20 */ /* 0x000fe20008400000 */
[--C-:B------:R-:W-:Y:S01]  /*58c0*/  SHF.R.U64 R19, R4, UR10, R5.reuse ;  /* 0x0000000a04137c19 */ /* 0x100fe20008001205 */
[----:B------:R-:W-:Y:S01]  /*58d0*/  ULDC.64 UR8, c[0x0][0x620] ;  /* 0x0001880000087ab9 */ /* 0x000fe20000000a00 */
[----:B------:R-:W-:Y:S01]  /*58e0*/  SHF.R.U32.HI R4, RZ, UR10, R5 ;  /* 0x0000000aff047c19 */ /* 0x000fe20008011605 */
[----:B------:R-:W-:Y:S01]  /*58f0*/  ULDC.64 UR10, c[0x0][0x640] ;  /* 0x00019000000a7ab9 */ /* 0x000fe20000000a00 */
[----:B------:R-:W-:Y:S01]  /*5900*/  IADD3 R5, P1, RZ, -R19, RZ ;  /* 0x80000013ff057210 */ /* 0x000fe20007f3e0ff */
[----:B------:R-:W0:Y:S01]  /*5910*/  F2I.U32.TRUNC.NTZ R18, R18 ;  /* 0x0000001200127305 */ /* 0x000e22000020f000 */
[----:B------:R-:W4:Y:S01]  /*5920*/  LDC R15, c[0x0][0x148] ;  /* 0x00005200ff0f7b82 */ /* 0x000f220000000800 */
[----:B------:R-:W-:Y:S02]  /*5930*/  ULDC UR7, c[0x0][0x618] ;  /* 0x0001860000077ab9 */ /* 0x000fe40000000800 */
[----:B------:R-:W-:Y:S01]  /*5940*/  IMAD.X R4, RZ, RZ, ~R4, P1 ;  /* 0x000000ffff047224 */ /* 0x000fe200008e0e04 */
[----:B------:R-:W-:-:S03]  /*5950*/  ISETP.NE.U32.AND P1, PT, RZ, UR10, PT ;  /* 0x0000000aff007c0c */ /* 0x000fc6000bf25070 */
[----:B------:R-:W-:Y:S01]  /*5960*/  IMAD R4, R4, UR8, RZ ;  /* 0x0000000804047c24 */ /* 0x000fe2000f8e02ff */
[----:B------:R-:W-:-:S03]  /*5970*/  ISETP.NE.AND.EX P1, PT, RZ, UR11, PT, P1 ;  /* 0x0000000bff007c0c */ /* 0x000fc6000bf25310 */
[C---:B------:R-:W-:Y:S02]  /*5980*/  IMAD R7, R5.reuse, UR9, R4 ;  /* 0x0000000905077c24 */ /* 0x040fe4000f8e0204 */
[----:B------:R-:W-:Y:S01]  /*5990*/  IMAD.WIDE.U32 R4, R5, UR8, R16 ;  /* 0x0000000805047c25 */ /* 0x000fe2000f8e0010 */
[----:B------:R-:W-:-:S03]  /*59a0*/  ULDC UR8, c[0x0][0x154] ;  /* 0x0000550000087ab9 */ /* 0x000fc60000000800 */
[----:B0-----:R-:W-:Y:S02]  /*59b0*/  IMAD.MOV R6, RZ, RZ, -R18 ;  /* 0x000000ffff067224 */ /* 0x001fe400078e0a12 */
[----:B------:R-:W-:Y:S02]  /*59c0*/  IMAD.IADD R5, R5, 0x1, R7 ;  /* 0x0000000105057824 */ /* 0x000fe400078e0207 */
[----:B-1----:R-:W-:Y:S01]  /*59d0*/  IMAD R13, R14, R6, R13 ;  /* 0x000000060e0d7224 */ /* 0x002fe200078e020d */
[----:B---3--:R-:W-:Y:S02]  /*59e0*/  I2FP.F32.U32 R6, R12 ;  /* 0x0000000c00067245 */ /* 0x008fe40000201000 */
[--C-:B------:R-:W-:Y:S02]  /*59f0*/  SHF.R.U64 R14, R4, UR7, R5.reuse ;  /* 0x00000007040e7c19 */ /* 0x100fe40008001205 */
[----:B------:R-:W-:Y:S01]  /*5a00*/  SHF.R.U32.HI R5, RZ, UR7, R5 ;  /* 0x00000007ff057c19 */ /* 0x000fe20008011605 */
[----:B------:R-:W-:Y:S01]  /*5a10*/  FMUL R6, R6, UR8 ;  /* 0x0000000806067c20 */ /* 0x000fe20008400000 */
[----:B------:R-:W-:-:S02]  /*5a20*/  ULDC UR7, c[0x0][0x608] ;  /* 0x0001820000077ab9 */ /* 0x000fc40000000800 */
[--C-:B------:R-:W-:Y:S01]  /*5a30*/  SHF.R.U64 R20, R14, UR7, R5.reuse ;  /* 0x000000070e147c19 */ /* 0x100fe20008001205 */
[----:B------:R0:W1:Y:S01]  /*5a40*/  F2I.U32.TRUNC.NTZ R21, R6 ;  /* 0x0000000600157305 */ /* 0x000062000020f000 */
[----:B------:R-:W-:Y:S01]  /*5a50*/  SHF.R.U32.HI R5, RZ, UR7, R5 ;  /* 0x00000007ff057c19 */ /* 0x000fe20008011605 */
[----:B------:R-:W-:-:S03]  /*5a60*/  ULDC UR7, c[0x0][0x658] ;  /* 0x0001960000077ab9 */ /* 0x000fc60000000800 */
[--C-:B------:R-:W-:Y:S02]  /*5a70*/  SHF.R.U64 R18, R20, UR7, R5.reuse ;  /* 0x0000000714127c19 */ /* 0x100fe40008001205 */
[----:B------:R-:W-:-:S03]  /*5a80*/  SHF.R.U32.HI R25, RZ, UR7, R5 ;  /* 0x00000007ff197c19 */ /* 0x000fc60008011605 */
[----:B------:R-:W-:Y:S02]  /*5a90*/  IMAD.MOV.U32 R4, RZ, RZ, R18 ;  /* 0x000000ffff047224 */ /* 0x000fe400078e0012 */
[----:B------:R-:W-:Y:S01]  /*5aa0*/  IMAD.MOV.U32 R5, RZ, RZ, R25 ;  /* 0x000000ffff057224 */ /* 0x000fe200078e0019 */
[----:B0-----:R-:W-:Y:S06]  /*5ab0*/  @!P1 BRA `(.L_x_114) ;  /* 0x0000000000289947 */ /* 0x001fec0003800000 */
        /* <DEDUP_REMOVED lines=10> */
.L_x_114:
[----:B------:R-:W-:Y:S01]  /*5b60*/  ISETP.NE.AND P1, PT, R2, 0x1, PT ;  /* 0x000000010200780c */ /* 0x000fe20003f25270 */
[----:B------:R-:W-:Y:S01]  /*5b70*/  ULDC UR7, c[0x0][0x648] ;  /* 0x0001920000077ab9 */ /* 0x000fe20000000800 */
[----:B------:R-:W-:Y:S01]  /*5b80*/  LOP3.LUT R20, R20, UR6, RZ, 0xc0, !PT ;  /* 0x0000000614147c12 */ /* 0x000fe2000f8ec0ff */
[----:B-1----:R-:W-:Y:S01]  /*5b90*/  IMAD.MOV R21, RZ, RZ, -R21 ;  /* 0x000000ffff157224 */ /* 0x002fe200078e0a15 */
[----:B------:R-:W-:Y:S01]  /*5ba0*/  SHF.R.U64 R5, R4, UR7, R5 ;  /* 0x0000000704057c19 */ /* 0x000fe20008001205 */
[----:B------:R-:W-:Y:S01]  /*5bb0*/  ULDC UR7, c[0x0][0x638] ;  /* 0x00018e0000077ab9 */ /* 0x000fe20000000800 */
[----:B------:R-:W-:Y:S01]  /*5bc0*/  ULDC UR8, c[0x0][0x610] ;  /* 0x0001840000087ab9 */ /* 0x000fe20000000800 */
[----:B------:R-:W-:Y:S02]  /*5bd0*/  IMAD.MOV.U32 R4, RZ, RZ, 0x1 ;  /* 0x00000001ff047424 */ /* 0x000fe400078e00ff */
[----:B------:R-:W-:Y:S02]  /*5be0*/  IMAD.MOV R7, RZ, RZ, -R5 ;  /* 0x000000ffff077224 */ /* 0x000fe400078e0a05 */
[----:B------:R-:W-:Y:S01]  /*5bf0*/  IMAD R20, R5, UR5, R20 ;  /* 0x0000000505147c24 */ /* 0x000fe2000f8e0214 */
[----:B------:R-:W-:Y:S01]  /*5c00*/  LOP3.LUT R5, R14, UR4, RZ, 0xc0, !PT ;  /* 0x000000040e057c12 */ /* 0x000fe2000f8ec0ff */
[----:B----4-:R-:W-:-:S02]  /*5c10*/  @P1 IMAD R13, R15, R21, R12 ;  /* 0x000000150f0d1224 */ /* 0x010fc400078e020c */
[----:B------:R-:W-:Y:S01]  /*5c20*/  IMAD R18, R7, UR7, R18 ;  /* 0x0000000707127c24 */ /* 0x000fe2000f8e0212 */
[----:B------:R-:W-:Y:S01]  /*5c30*/  ULDC UR7, c[0x0][0x600] ;  /* 0x0001800000077ab9 */ /* 0x000fe20000000800 */
[----:B------:R-:W-:Y:S02]  /*5c40*/  IMAD R13, R20, UR8, R13 ;  /* 0x00000008140d7c24 */ /* 0x000fe4000f8e020d */
[----:B------:R-:W-:-:S05]  /*5c50*/  IMAD R22, R18, UR7, R5 ;  /* 0x0000000712167c24 */ /* 0x000fca000f8e0205 */
[----:B------:R-:W-:Y:S02]  /*5c60*/  SEL R18, R22, R13, !P1 ;  /* 0x0000000d16127207 */ /* 0x000fe40004800000 */
[----:B------:R-:W-:-:S07]  /*5c70*/  SEL R22, R13, R22, !P1 ;  /* 0x000000160d167207 */ /* 0x000fce0004800000 */
.L_x_112:
[----:B------:R-:W-:Y:S05]  /*5c80*/  BSYNC B1 ;  /* 0x0000000000017941 */ /* 0x000fea0003800000 */
.L_x_111:
[----:B------:R-:W-:-:S13]  /*5c90*/  LOP3.LUT P1, RZ, R4, 0xff, RZ, 0xc0, !PT ;  /* 0x000000ff04ff7812 */ /* 0x000fda000782c0ff */
[----:B------:R-:W-:Y:S05]  /*5ca0*/  @P1 BRA `(.L_x_115) ;  /* 0xfffffff000fc1947 */ /* 0x000fea000383ffff */
[----:B------:R-:W-:Y:S05]  /*5cb0*/  BSYNC B0 ;  /* 0x0000000000007941 */ /* 0x000fea0003800000 */
.L_x_103:
[----:B------:R-:W-:-:S03]  /*5cc0*/  UMOV UR7, 0xffffffff ;  /* 0xffffffff00077882 */ /* 0x000fc60000000000 */
[----:B------:R-:W-:Y:S05]  /*5cd0*/  BRA.DIV UR7, `(.L_x_116) ;  /* 0x00000006076c7947 */ /* 0x000fea000b800000 */
[----:B------:R-:W-:-:S13]  /*5ce0*/  ELECT P6, URZ, PT ;  /* 0x00000000003f782f */ /* 0x000fda00038c0000 */
.L_x_133:
[----:B------:R-:W-:Y:S04]  /*5cf0*/  BSSY B0, `(.L_x_117) ;  /* 0x0000034000007945 */ /* 0x000fe80003800000 */
[----:B------:R-:W-:Y:S05]  /*5d00*/  @!P6 BRA `(.L_x_118) ;  /* 0x0000000000c8e947 */ /* 0x000fea0003800000 */
[----:B------:R-:W-:-:S04]  /*5d10*/  LOP3.LUT R23, R23, 0x2, RZ, 0xfc, !PT ;  /* 0x0000000217177812 */ /* 0x000fc800078efcff */
[----:B------:R-:W-:-:S13]  /*5d20*/  ISETP.NE.AND P0, PT, R23, 0x3, PT ;  /* 0x000000031700780c */ /* 0x000fda0003f05270 */
[----:B------:R-:W-:Y:S05]  /*5d30*/  @!P0 BRA `(.L_x_119) ;  /* 0x0000000000048947 */ /* 0x000fea0003800000 */
[----:B------:R-:W-:Y:S01]  /*5d40*/  BPT.TRAP 0x1 ;  /* 0x000000040000795c */ /* 0x000fe20000300000 */
.L_x_119:
[----:B------:R-:W0:Y:S01]  /*5d50*/  S2R R5, SR_CgaCtaId ;  /* 0x0000000000057919 */ /* 0x000e220000008800 */
[----:B------:R-:W-:Y:S02]  /*5d60*/  MOV R0, 0x400 ;  /* 0x0000040000007802 */ /* 0x000fe40000000f00 */
[----:B------:R-:W-:Y:S02]  /*5d70*/  SHF.L.U32 R2, R3, 0x1f, RZ ;  /* 0x0000001f03027819 */ /* 0x000fe400000006ff */
[----:B0-----:R-:W-:-:S05]  /*5d80*/  LEA R5, R5, R0, 0x18 ;  /* 0x0000000005057211 */ /* 0x001fca00078ec0ff */
[----:B------:R-:W-:-:S04]  /*5d90*/  VIADD R5, R5, 0x28 ;  /* 0x0000002805057836 */ /* 0x000fc80000000000 */
[C---:B------:R-:W-:Y:S02]  /*5da0*/  IMAD R7, R8.reuse, 0x8, R5 ;  /* 0x0000000808077824 */ /* 0x040fe400078e0205 */
[----:B------:R-:W-:Y:S02]  /*5db0*/  VIADD R8, R8, 0x1 ;  /* 0x0000000108087836 */ /* 0x000fe40000000000 */
[----:B------:R-:W0:Y:S03]  /*5dc0*/  SYNCS.PHASECHK.TRANS64.TRYWAIT P0, [R7+URZ], R2 ;  /* 0x00000002070075a7 */ /* 0x000e26000800017f */
[----:B------:R-:W-:-:S04]  /*5dd0*/  ISETP.NE.AND P1, PT, R8, 0x5, PT ;  /* 0x000000050800780c */ /* 0x000fc80003f25270 */
[----:B------:R-:W-:Y:S02]  /*5de0*/  SEL R0, RZ, 0x1, P1 ;  /* 0x00000001ff007807 */ /* 0x000fe40000800000 */
[----:B------:R-:W-:Y:S02]  /*5df0*/  SEL R8, R8, RZ, P1 ;  /* 0x000000ff08087207 */ /* 0x000fe40000800000 */
[----:B------:R-:W-:-:S03]  /*5e00*/  LOP3.LUT R9, R3, R0, RZ, 0x3c, !PT ;  /* 0x0000000003097212 */ /* 0x000fc600078e3cff */
[----:B------:R-:W-:Y:S01]  /*5e10*/  IMAD R6, R8, 0x8, R5 ;  /* 0x0000000808067824 */ /* 0x000fe200078e0205 */
[----:B------:R-:W-:Y:S01]  /*5e20*/  SHF.L.U32 R3, R9, 0x1f, RZ ;  /* 0x0000001f09037819 */ /* 0x000fe200000006ff */
[----:B0-----:R-:W-:Y:S06]  /*5e30*/  @!P0 BRA `(.L_x_120) ;  /* 0x0000000400348947 */ /* 0x001fec0003800000 */
.L_x_134:
[----:B------:R-:W1:Y:S01]  /*5e40*/  SYNCS.PHASECHK.TRANS64.TRYWAIT P0, [R6+URZ], R3 ;  /* 0x00000003060075a7 */ /* 0x000e62000800017f */
[----:B------:R-:W-:-:S05]  /*5e50*/  VIADD R0, R8, 0x1 ;  /* 0x0000000108007836 */ /* 0x000fca0000000000 */
[----:B------:R-:W-:-:S04]  /*5e60*/  ISETP.NE.AND P1, PT, R0, 0x5, PT ;  /* 0x000000050000780c */ /* 0x000fc80003f25270 */
[----:B0-----:R-:W-:Y:S02]  /*5e70*/  SEL R2, RZ, 0x1, P1 ;  /* 0x00000001ff027807 */ /* 0x001fe40000800000 */
[----:B------:R-:W-:Y:S02]  /*5e80*/  SEL R0, R0, RZ, P1 ;  /* 0x000000ff00007207 */ /* 0x000fe40000800000 */
[----:B------:R-:W-:-:S03]  /*5e90*/  LOP3.LUT R9, R9, R2, RZ, 0x3c, !PT ;  /* 0x0000000209097212 */ /* 0x000fc600078e3cff */
[----:B------:R-:W-:Y:S01]  /*5ea0*/  IMAD R7, R0, 0x8, R5 ;  /* 0x0000000800077824 */ /* 0x000fe200078e0205 */
[----:B------:R-:W-:Y:S01]  /*5eb0*/  SHF.L.U32 R4, R9, 0x1f, RZ ;  /* 0x0000001f09047819 */ /* 0x000fe200000006ff */
[----:B-1----:R-:W-:Y:S06]  /*5ec0*/  @!P0 BRA `(.L_x_121) ;  /* 0x0000000400248947 */ /* 0x002fec0003800000 */
.L_x_135:
[----:B------:R-:W1:Y:S01]  /*5ed0*/  SYNCS.PHASECHK.TRANS64.TRYWAIT P0, [R7+URZ], R4 ;  /* 0x00000004070075a7 */ /* 0x000e62000800017f */
[----:B------:R-:W-:-:S05]  /*5ee0*/  VIADD R0, R0, 0x1 ;  /* 0x0000000100007836 */ /* 0x000fca0000000000 */
[----:B------:R-:W-:-:S04]  /*5ef0*/  ISETP.NE.AND P1, PT, R0, 0x5, PT ;  /* 0x000000050000780c */ /* 0x000fc80003f25270 */
[----:B------:R-:W-:Y:S02]  /*5f00*/  SEL R2, RZ, 0x1, P1 ;  /* 0x00000001ff027807 */ /* 0x000fe40000800000 */
[----:B------:R-:W-:Y:S02]  /*5f10*/  SEL R0, R0, RZ, P1 ;  /* 0x000000ff00007207 */ /* 0x000fe40000800000 */
[----:B------:R-:W-:-:S03]  /*5f20*/  LOP3.LUT R9, R9, R2, RZ, 0x3c, !PT ;  /* 0x0000000209097212 */ /* 0x000fc600078e3cff */
[----:B0-----:R-:W-:Y:S01]  /*5f30*/  IMAD R6, R0, 0x8, R5 ;  /* 0x0000000800067824 */ /* 0x001fe200078e0205 */
[----:B------:R-:W-:Y:S01]  /*5f40*/  SHF.L.U32 R3, R9, 0x1f, RZ ;  /* 0x0000001f09037819 */ /* 0x000fe200000006ff */
[----:B-1----:R-:W-:Y:S06]  /*5f50*/  @!P0 BRA `(.L_x_122) ;  /* 0x0000000400148947 */ /* 0x002fec0003800000 */
.L_x_136:
[----:B------:R-:W1:Y:S01]  /*5f60*/  SYNCS.PHASECHK.TRANS64.TRYWAIT P0, [R6+URZ], R3 ;  /* 0x00000003060075a7 */ /* 0x000e62000800017f */
[----:B------:R-:W-:-:S05]  /*5f70*/  VIADD R0, R0, 0x1 ;  /* 0x0000000100007836 */ /* 0x000fca0000000000 */
[----:B------:R-:W-:-:S04]  /*5f80*/  ISETP.NE.AND P1, PT, R0, 0x5, PT ;  /* 0x000000050000780c */ /* 0x000fc80003f25270 */
[----:B------:R-:W-:Y:S02]  /*5f90*/  SEL R2, RZ, 0x1, P1 ;  /* 0x00000001ff027807 */ /* 0x000fe40000800000 */
[----:B------:R-:W-:Y:S02]  /*5fa0*/  SEL R0, R0, RZ, P1 ;  /* 0x000000ff00007207 */ /* 0x000fe40000800000 */
[----:B------:R-:W-:Y:S01]  /*5fb0*/  LOP3.LUT R2, R9, R2, RZ, 0x3c, !PT ;  /* 0x0000000209027212 */ /* 0x000fe200078e3cff */
[----:B-1----:R-:W-:Y:S06]  /*5fc0*/  @!P0 BRA `(.L_x_123) ;  /* 0x00000004000c8947 */ /* 0x002fec0003800000 */
.L_x_137:
[----:B------:R-:W-:Y:S01]  /*5fd0*/  IMAD R5, R0, 0x8, R5 ;  /* 0x0000000800057824 */ /* 0x000fe200078e0205 */
[----:B------:R-:W-:-:S07]  /*5fe0*/  SHF.L.U32 R0, R2, 0x1f, RZ ;  /* 0x0000001f02007819 */ /* 0x000fce00000006ff */
.L_x_124:
[----:B---3--:R3:W4:Y:S02]  /*5ff0*/  SYNCS.PHASECHK.TRANS64.TRYWAIT P0, [R5+URZ], R0 ;  /* 0x00000000050075a7 */ /* 0x008724000800017f */
[----:B----4-:R-:W-:Y:S05]  /*6000*/  @!P0 NANOSLEEP.SYNCS 0x989680 ;  /* 0x009896800000895d */ /* 0x010fea0003900000 */
[----:B------:R-:W4:Y:S02]  /*6010*/  @!P0 SYNCS.PHASECHK.TRANS64 P0, [R5+URZ], R0 ;  /* 0x00000000050085a7 */ /* 0x000f24000800007f */
[----:B----4-:R-:W-:Y:S05]  /*6020*/  @!P0 BRA `(.L_x_124) ;  /* 0xfffffffc00f08947 */ /* 0x010fea000383ffff */
.L_x_118:
[----:B------:R-:W-:Y:S05]  /*6030*/  BSYNC B0 ;  /* 0x0000000000007941 */ /* 0x000fea0003800000 */
.L_x_117:
[----:B------:R-:W-:Y:S05]  /*6040*/  EXIT ;  /* 0x000000000000794d */ /* 0x000fea0003800000 */
.L_x_19:
[----:B0-----:R-:W-:-:S04]  /*6050*/  IMAD.U32 R3, RZ, RZ, UR43 ;  /* 0x0000002bff037e24 */ /* 0x001fc8000f8e00ff */
[----:B------:R0:W1:Y:S03]  /*6060*/  SYNCS.PHASECHK.TRANS64.TRYWAIT P0, [R3+URZ+-0x8], R0 ;  /* 0xfffff800030075a7 */ /* 0x000066000800017f */
[----:B-1----:R-:W-:Y:S05]  /*6070*/  @!P0 NANOSLEEP.SYNCS 0x989680 ;  /* 0x009896800000895d */ /* 0x002fea0003900000 */
[----:B------:R-:W1:Y:S02]  /*6080*/  @!P0 SYNCS.PHASECHK.TRANS64 P0, [R3+URZ+-0x8], R0 ;  /* 0xfffff800030085a7 */ /* 0x000e64000800007f */
[----:B-1----:R-:W-:Y:S05]  /*6090*/  @!P0 BRA `(.L_x_19) ;  /* 0xfffffffc00ec8947 */ /* 0x002fea000383ffff */
[----:B------:R-:W-:Y:S05]  /*60a0*/  BRA `(.L_x_125) ;  /* 0xffffffb400cc7947 */ /* 0x000fea000383ffff */
.L_x_24:
[----:B-1----:R1:W2:Y:S02]  /*60b0*/  SYNCS.PHASECHK.TRANS64.TRYWAIT P1, [R3+URZ], R0 ;  /* 0x00000000030075a7 */ /* 0x0022a4000802017f */
[----:B--2---:R-:W-:Y:S05]  /*60c0*/  @!P1 NANOSLEEP.SYNCS 0x989680 ;  /* 0x009896800000995d */ /* 0x004fea0003900000 */
[----:B------:R-:W2:Y:S02]  /*60d0*/  @!P1 SYNCS.PHASECHK.TRANS64 P1, [R3+URZ], R0 ;  /* 0x00000000030095a7 */ /* 0x000ea4000802007f */
[----:B--2---:R-:W-:Y:S05]  /*60e0*/  @!P1 BRA `(.L_x_24) ;  /* 0xfffffffc00f09947 */ /* 0x004fea000383ffff */
[----:B------:R-:W-:Y:S05]  /*60f0*/  BRA `(.L_x_23) ;  /* 0xffffffb800387947 */ /* 0x000fea000383ffff */
.L_x_29:
[----:B-1----:R-:W-:-:S04]  /*6100*/  IMAD.U32 R5, RZ, RZ, UR4 ;  /* 0x00000004ff057e24 */ /* 0x002fc8000f8e00ff */
[----:B------:R1:W2:Y:S03]  /*6110*/  SYNCS.PHASECHK.TRANS64.TRYWAIT P1, [R5+URZ], R4 ;  /* 0x00000004050075a7 */ /* 0x0002a6000802017f */
[----:B--2---:R-:W-:Y:S05]  /*6120*/  @!P1 NANOSLEEP.SYNCS 0x989680 ;  /* 0x009896800000995d */ /* 0x004fea0003900000 */
[----:B------:R-:W2:Y:S02]  /*6130*/  @!P1 SYNCS.PHASECHK.TRANS64 P1, [R5+URZ], R4 ;  /* 0x00000004050095a7 */ /* 0x000ea4000802007f */
[----:B--2---:R-:W-:Y:S05]  /*6140*/  @!P1 BRA `(.L_x_29) ;  /* 0xfffffffc00ec9947 */ /* 0x004fea000383ffff */
[----:B------:R-:W-:Y:S05]  /*6150*/  BRA `(.L_x_28) ;  /* 0xffffffbc00607947 */ /* 0x000fea000383ffff */
.L_x_35:
[----:B0-----:R-:W-:-:S04]  /*6160*/  IMAD.U32 R3, RZ, RZ, UR43 ;  /* 0x0000002bff037e24 */ /* 0x001fc8000f8e00ff */
[----:B------:R0:W1:Y:S03]  /*6170*/  SYNCS.PHASECHK.TRANS64.TRYWAIT P0, [R3+URZ+0x8], R0 ;  /* 0x00000800030075a7 */ /* 0x000066000800017f */
[----:B-1----:R-:W-:Y:S05]  /*6180*/  @!P0 NANOSLEEP.SYNCS 0x989680 ;  /* 0x009896800000895d */ /* 0x002fea0003900000 */
[----:B------:R-:W1:Y:S02]  /*6190*/  @!P0 SYNCS.PHASECHK.TRANS64 P0, [R3+URZ+0x8], R0 ;  /* 0x00000800030085a7 */ /* 0x000e64000800007f */
[----:B-1----:R-:W-:Y:S05]  /*61a0*/  @!P0 BRA `(.L_x_35) ;  /* 0xfffffffc00ec8947 */ /* 0x002fea000383ffff */
[----:B------:R-:W-:Y:S05]  /*61b0*/  BRA `(.L_x_126) ;  /* 0xffffffc400107947 */ /* 0x000fea000383ffff */
.L_x_104:
[----:B------:R-:W-:Y:S01]  /*61c0*/  BSSY B1, `(.L_x_127) ;  /* 0x0000006000017945 */ /* 0x000fe20003800000 */
[----:B------:R-:W-:-:S07]  /*61d0*/  IMAD.MOV.U32 R15, RZ, RZ, -0x1 ;  /* 0xffffffffff0f7424 */ /* 0x000fce00078e00ff */
[----:B--2--5:R-:W-:Y:S05]  /*61e0*/  WARPSYNC.COLLECTIVE R15, `(.L_x_128) ;  /* 0x000000000f0c7348 */ /* 0x024fea0003c00000 */
[----:B------:R-:W-:Y:S02]  /*61f0*/  ELECT P6, UR62, PT ;  /* 0x00000000003e782f */ /* 0x000fe400038c0000 */
[----:B------:R-:W-:Y:S01]  /*6200*/  MOV R14, UR62 ;  /* 0x0000003e000e7c02 */ /* 0x000fe20008000f00 */
[----:B--2--5:R-:W-:Y:S10]  /*6210*/  ENDCOLLECTIVE ;  /* 0x000000000000791b */ /* 0x024ff40003800000 */
.L_x_128:
[----:B------:R-:W-:Y:S05]  /*6220*/  BSYNC B1 ;  /* 0x0000000000017941 */ /* 0x000fea0003800000 */
.L_x_127:
[----:B------:R-:W-:Y:S05]  /*6230*/  BRA `(.L_x_129) ;  /* 0xffffffec00a47947 */ /* 0x000fea000383ffff */
.L_x_107:
[----:B0-----:R0:W1:Y:S02]  /*6240*/  SYNCS.PHASECHK.TRANS64.TRYWAIT P1, [R14+URZ+0x28], R5 ;  /* 0x000028050e0075a7 */ /* 0x001064000802017f */
[----:B-1----:R-:W-:Y:S05]  /*6250*/  @!P1 NANOSLEEP.SYNCS 0x989680 ;  /* 0x009896800000995d */ /* 0x002fea0003900000 */
[----:B------:R-:W1:Y:S02]  /*6260*/  @!P1 SYNCS.PHASECHK.TRANS64 P1, [R14+URZ+0x28], R5 ;  /* 0x000028050e0095a7 */ /* 0x000e64000802007f */
[----:B-1----:R-:W-:Y:S05]  /*6270*/  @!P1 BRA `(.L_x_107) ;  /* 0xfffffffc00f09947 */ /* 0x002fea000383ffff */
[----:B------:R-:W-:Y:S05]  /*6280*/  BRA `(.L_x_130) ;  /* 0xffffffec00e07947 */ /* 0x000fea000383ffff */
.L_x_116:
[----:B------:R-:W-:Y:S01]  /*6290*/  BSSY B0, `(.L_x_131) ;  /* 0x0000006000007945 */ /* 0x000fe20003800000 */
[----:B------:R-:W-:-:S07]  /*62a0*/  IMAD.MOV.U32 R15, RZ, RZ, -0x1 ;  /* 0xffffffffff0f7424 */ /* 0x000fce00078e00ff */
[----:B--2--5:R-:W-:Y:S05]  /*62b0*/  WARPSYNC.COLLECTIVE R15, `(.L_x_132) ;  /* 0x000000000f0c7348 */ /* 0x024fea0003c00000 */
[----:B------:R-:W-:Y:S02]  /*62c0*/  ELECT P6, UR62, PT ;  /* 0x00000000003e782f */ /* 0x000fe400038c0000 */
[----:B------:R-:W-:Y:S01]  /*62d0*/  MOV R14, UR62 ;  /* 0x0000003e000e7c02 */ /* 0x000fe20008000f00 */
[----:B--2--5:R-:W-:Y:S10]  /*62e0*/  ENDCOLLECTIVE ;  /* 0x000000000000791b */ /* 0x024ff40003800000 */
.L_x_132:
[----:B------:R-:W-:Y:S05]  /*62f0*/  BSYNC B0 ;  /* 0x0000000000007941 */ /* 0x000fea0003800000 */
.L_x_131:
[----:B------:R-:W-:Y:S05]  /*6300*/  BRA `(.L_x_133) ;  /* 0xfffffff800787947 */ /* 0x000fea000383ffff */
.L_x_120:
[----:B0-----:R0:W1:Y:S02]  /*6310*/  SYNCS.PHASECHK.TRANS64.TRYWAIT P0, [R7+URZ], R2 ;  /* 0x00000002070075a7 */ /* 0x001064000800017f */
[----:B-1----:R-:W-:Y:S05]  /*6320*/  @!P0 NANOSLEEP.SYNCS 0x989680 ;  /* 0x009896800000895d */ /* 0x002fea0003900000 */
[----:B------:R-:W1:Y:S02]  /*6330*/  @!P0 SYNCS.PHASECHK.TRANS64 P0, [R7+URZ], R2 ;  /* 0x00000002070085a7 */ /* 0x000e64000800007f */
[----:B-1----:R-:W-:Y:S05]  /*6340*/  @!P0 BRA `(.L_x_120) ;  /* 0xfffffffc00f08947 */ /* 0x002fea000383ffff */
[----:B------:R-:W-:Y:S05]  /*6350*/  BRA `(.L_x_134) ;  /* 0xfffffff800b87947 */ /* 0x000fea000383ffff */
.L_x_121:
[----:B0-----:R0:W1:Y:S02]  /*6360*/  SYNCS.PHASECHK.TRANS64.TRYWAIT P0, [R6+URZ], R3 ;  /* 0x00000003060075a7 */ /* 0x001064000800017f */
[----:B-1----:R-:W-:Y:S05]  /*6370*/  @!P0 NANOSLEEP.SYNCS 0x989680 ;  /* 0x009896800000895d */ /* 0x002fea0003900000 */
[----:B------:R-:W1:Y:S02]  /*6380*/  @!P0 SYNCS.PHASECHK.TRANS64 P0, [R6+URZ], R3 ;  /* 0x00000003060085a7 */ /* 0x000e64000800007f */
[----:B-1----:R-:W-:Y:S05]  /*6390*/  @!P0 BRA `(.L_x_121) ;  /* 0xfffffffc00f08947 */ /* 0x002fea000383ffff */
[----:B------:R-:W-:Y:S05]  /*63a0*/  BRA `(.L_x_135) ;  /* 0xfffffff800c87947 */ /* 0x000fea000383ffff */
.L_x_122:
[----:B0-----:R0:W1:Y:S02]  /*63b0*/  SYNCS.PHASECHK.TRANS64.TRYWAIT P0, [R7+URZ], R4 ;  /* 0x00000004070075a7 */ /* 0x001064000800017f */
[----:B-1----:R-:W-:Y:S05]  /*63c0*/  @!P0 NANOSLEEP.SYNCS 0x989680 ;  /* 0x009896800000895d */ /* 0x002fea0003900000 */
[----:B------:R-:W1:Y:S02]  /*63d0*/  @!P0 SYNCS.PHASECHK.TRANS64 P0, [R7+URZ], R4 ;  /* 0x00000004070085a7 */ /* 0x000e64000800007f */
[----:B-1----:R-:W-:Y:S05]  /*63e0*/  @!P0 BRA `(.L_x_122) ;  /* 0xfffffffc00f08947 */ /* 0x002fea000383ffff */
[----:B------:R-:W-:Y:S05]  /*63f0*/  BRA `(.L_x_136) ;  /* 0xfffffff800d87947 */ /* 0x000fea000383ffff */
.L_x_123:
[----:B-1----:R1:W3:Y:S02]  /*6400*/  SYNCS.PHASECHK.TRANS64.TRYWAIT P0, [R6+URZ], R3 ;  /* 0x00000003060075a7 */ /* 0x0022e4000800017f */
[----:B---3--:R-:W-:Y:S05]  /*6410*/  @!P0 NANOSLEEP.SYNCS 0x989680 ;  /* 0x009896800000895d */ /* 0x008fea0003900000 */
[----:B------:R-:W3:Y:S02]  /*6420*/  @!P0 SYNCS.PHASECHK.TRANS64 P0, [R6+URZ], R3 ;  /* 0x00000003060085a7 */ /* 0x000ee4000800007f */
[----:B---3--:R-:W-:Y:S05]  /*6430*/  @!P0 BRA `(.L_x_123) ;  /* 0xfffffffc00f08947 */ /* 0x008fea000383ffff */
[----:B------:R-:W-:Y:S05]  /*6440*/  BRA `(.L_x_137) ;  /* 0xfffffff800e07947 */ /* 0x000fea000383ffff */
.L_x_138:
[----:B------:R-:W-:-:S00]  /*6450*/  BRA `(.L_x_138) ;  /* 0xfffffffc00fc7947 */ /* 0x000fc0000383ffff */
[----:B------:R-:W-:-:S00]  /*6460*/  NOP ;  /* 0x0000000000007918 */ /* 0x000fc00000000000 */
        /* <DEDUP_REMOVED lines=9> */
.L_x_139:


//--------------------- .nv.global.init           --------------------------
	.section	.nv.global.init,"aw",@progbits
.nv.global.init:
	.type		$str$22,@object
	.size		$str$22,($str$23 - $str$22)
$str$22:
        /*0000*/ 	.byte	0x6b, 0x5f, 0x74, 0x69, 0x6c, 0x65, 0x5f, 0x63, 0x6f, 0x75, 0x6e, 0x74, 0x20, 0x3e, 0x3d, 0x20
        /*0010*/ 	.byte	0x31, 0x00
	.type		$str$23,@object
	.size		$str$23,(__unnamed_1 - $str$23)
$str$23:
        /*0012*/ 	.byte	0x2f, 0x74, 0x6d, 0x70, 0x2f, 0x63, 0x75, 0x74, 0x6c, 0x61, 0x73, 0x73, 0x5f, 0x73, 0x77, 0x65
        /*0022*/ 	.byte	0x65, 0x70, 0x5f, 0x73, 0x72, 0x63, 0x2f, 0x69, 0x6e, 0x63, 0x6c, 0x75, 0x64, 0x65, 0x2f, 0x63
        /*0032*/ 	.byte	0x75, 0x74, 0x6c, 0x61, 0x73, 0x73, 0x2f, 0x67, 0x65, 0x6d, 0x6d, 0x2f, 0x63, 0x6f, 0x6c, 0x6c
        /*0042*/ 	.byte	0x65, 0x63, 0x74, 0x69, 0x76, 0x65, 0x2f, 0x73, 0x6d, 0x39, 0x30, 0x5f, 0x6d, 0x6d, 0x61, 0x5f
        /*0052*/ 	.byte	0x74, 0x6d, 0x61, 0x5f, 0x67, 0x6d, 0x6d, 0x61, 0x5f, 0x73, 0x73, 0x5f, 0x77, 0x61, 0x72, 0x70
        /*0062*/ 	.byte	0x73, 0x70, 0x65, 0x63, 0x69, 0x61, 0x6c, 0x69, 0x7a, 0x65, 0x64, 0x2e, 0x68, 0x70, 0x70, 0x00
	.type		__unnamed_1,@object
	.size		__unnamed_1,(.L_0 - __unnamed_1)
__unnamed_1:
        /*0072*/ 	.byte	0x76, 0x6f, 0x69, 0x64, 0x20, 0x63, 0x75, 0x74, 0x6c, 0x61, 0x73, 0x73, 0x3a, 0x3a, 0x67, 0x65
        /* <DEDUP_REMOVED lines=177> */
        /*0b92*/ 	.byte	0x5d, 0x00
.L_0:


//--------------------- .nv.shared._ZN7cutlass13device_kernelINS_4gemm6kernel13GemmUniversalIN4cute5tupleIJiiiiEEENS1_10collective13CollectiveMmaINS1_34MainloopSm90TmaGmmaWarpSpecializedILi5ENS5_IJNS4_1CILi1EEENSA_ILi2EEESB_EEENS1_32KernelTmaWarpSpecializedPingpongEEENS5_IJNSA_ILi64EEESG_SG_EEENS_10tfloat32_tENS5_IJlSB_lEEESI_SJ_NS4_8TiledMMAINS4_8MMA_AtomIJNS4_4SM904GMMA29MMA_64x64x8_F32TF32TF32_SS_TNILNSN_7ScaleInE1ELSP_1EEEEEENS4_6LayoutINS5_IJSB_SB_SB_EEENS5_IJNSA_ILi0EEESU_SU_EEEEENS5_IJNS4_10UnderscoreESX_SX_EEEEENS4_23SM90_TMA_LOAD_MULTICASTENS4_14ComposedLayoutINS4_7SwizzleILi3ELi4ELi3EEENS4_18smem_ptr_flag_bitsILi32EEENSS_INS5_IJNSA_ILi8EEENSA_ILi32EEEEEENS5_IJS17_SB_EEEEEEEvNS4_8identityENS4_13SM90_TMA_LOADES1B_vS1C_EENS_8epilogue10collective6detail29Sm90TmaWarpSpecializedAdapterINS1G_15DefaultEpilogueISI_SJ_SJ_NS1F_6thread17LinearCombinationISI_Li1EffLNS1K_9ScaleType4KindE0ELNS_15FloatRoundStyleE2ESI_EENS1_15EpilogueDefaultEEEEEvvEEEEvNT_6ParamsE --------------------------
	.section	.nv.shared._ZN7cutlass13device_kernelINS_4gemm6kernel13GemmUniversalIN4cute5tupleIJiiiiEEENS1_10collective13CollectiveMmaINS1_34MainloopSm90TmaGmmaWarpSpecializedILi5ENS5_IJNS4_1CILi1EEENSA_ILi2EEESB_EEENS1_32KernelTmaWarpSpecializedPingpongEEENS5_IJNSA_ILi64EEESG_SG_EEENS_10tfloat32_tENS5_IJlSB_lEEESI_SJ_NS4_8TiledMMAINS4_8MMA_AtomIJNS4_4SM904GMMA29MMA_64x64x8_F32TF32TF32_SS_TNILNSN_7ScaleInE1ELSP_1EEEEEENS4_6LayoutINS5_IJSB_SB_SB_EEENS5_IJNSA_ILi0EEESU_SU_EEEEENS5_IJNS4_10UnderscoreESX_SX_EEEEENS4_23SM90_TMA_LOAD_MULTICASTENS4_14ComposedLayoutINS4_7SwizzleILi3ELi4ELi3EEENS4_18smem_ptr_flag_bitsILi32EEENSS_INS5_IJNSA_ILi8EEENSA_ILi32EEEEEENS5_IJS17_SB_EEEEEEEvNS4_8identityENS4_13SM90_TMA_LOADES1B_vS1C_EENS_8epilogue10collective6detail29Sm90TmaWarpSpecializedAdapterINS1G_15DefaultEpilogueISI_SJ_SJ_NS1F_6thread17LinearCombinationISI_Li1EffLNS1K_9ScaleType4KindE0ELNS_15FloatRoundStyleE2ESI_EENS1_15EpilogueDefaultEEEEEvvEEEEvNT_6ParamsE,"aw",@nobits
	.sectionflags	@""
	.align	16
	.zero		1024


//--------------------- .nv.shared.reserved.0     --------------------------
	.section	.nv.shared.reserved.0,"aw",@nobits
	.weak		__nv_reservedSMEM_offset_0_alias
	.size		__nv_reservedSMEM_offset_0_alias, 0, 0
	.other		__nv_reservedSMEM_offset_0_alias,@"STO_CUDA_RESERVED_SHARED STV_DEFAULT"
__nv_reservedSMEM_offset_0_alias:
	.zero		0


//--------------------- .nv.global                --------------------------
	.section	.nv.global,"aw",@nobits
.nv.global:
	.type		_ZN39_INTERNAL_f0ddf0db_4_k_cu_5e5fc43d_63514cute1_E,@object
	.size		_ZN39_INTERNAL_f0ddf0db_4_k_cu_5e5fc43d_63514cute1_E,(_ZN39_INTERNAL_f0ddf0db_4_k_cu_5e5fc43d_63514cuda3std3__45__cpo6cbeginE - _ZN39_INTERNAL_f0ddf0db_4_k_cu_5e5fc43d_63514cute1_E)
_ZN39_INTERNAL_f0ddf0db_4_k_cu_5e5fc43d_63514cute1_E:
	.zero		1
	.type		_ZN39_INTERNAL_f0ddf0db_4_k_cu_5e5fc43d_63514cuda3std3__45__cpo6cbeginE,@object
	.size		_ZN39_INTERNAL_f0ddf0db_4_k_cu_5e5fc43d_63514cuda3std3__45__cpo6cbeginE,(_ZN39_INTERNAL_f0ddf0db_4_k_cu_5e5fc43d_63514cuda3std3__48in_placeE - _ZN39_INTERNAL_f0ddf0db_4_k_cu_5e5fc43d_63514cuda3std3__45__cpo6cbeginE)
_ZN39_INTERNAL_f0ddf0db_4_k_cu_5e5fc43d_63514cuda3std3__45__cpo6cbeginE:
	.zero		1
	.type		_ZN39_INTERNAL_f0ddf0db_4_k_cu_5e5fc43d_63514cuda3std3__48in_placeE,@object
	.size		_ZN39_INTERNAL_f0ddf0db_4_k_cu_5e5fc43d_63514cuda3std3__48in_placeE,(_ZN39_INTERNAL_f0ddf0db_4_k_cu_5e5fc43d_63514cuda3std6ranges3__45__cpo9iter_moveE - _ZN39_INTERNAL_f0ddf0db_4_k_cu_5e5fc43d_63514cuda3std3__48in_placeE)
_ZN39_INTERNAL_f0ddf0db_4_k_cu_5e5fc43d_63514cuda3std3__48in_placeE:
	.zero		1
	.type		_ZN39_INTERNAL_f0ddf0db_4_k_cu_5e5fc43d_63514cuda3std6ranges3__45__cpo9iter_moveE,@object
	.size		_ZN39_INTERNAL_f0ddf0db_4_k_cu_5e5fc43d_63514cuda3std6ranges3__45__cpo9iter_moveE,(_ZN39_INTERNAL_f0ddf0db_4_k_cu_5e5fc43d_63514cuda3std3__45__cpo5beginE - _ZN39_INTERNAL_f0ddf0db_4_k_cu_5e5fc43d_63514cuda3std6ranges3__45__cpo9iter_moveE)
_ZN39_INTERNAL_f0ddf0db_4_k_cu_5e5fc43d_63514cuda3std6ranges3__45__cpo9iter_moveE:
	.zero		1
	.type		_ZN39_INTERNAL_f0ddf0db_4_k_cu_5e5fc43d_63514cuda3std3__45__cpo5beginE,@object
	.size		_ZN39_INTERNAL_f0ddf0db_4_k_cu_5e5fc43d_63514cuda3std3__45__cpo5beginE,(_ZN39_INTERNAL_f0ddf0db_4_k_cu_5e5fc43d_63514cuda3std3__441_GLOBAL__N__f0ddf0db_4_k_cu_5e5fc43d_63516ignoreE - _ZN39_INTERNAL_f0ddf0db_4_k_cu_5e5fc43d_63514cuda3std3__45__cpo5beginE)
_ZN39_INTERNAL_f0ddf0db_4_k_cu_5e5fc43d_63514cuda3std3__45__cpo5beginE:
	.zero		1
	.type		_ZN39_INTERNAL_f0ddf0db_4_k_cu_5e5fc43d_63514cuda3std3__441_GLOBAL__N__f0ddf0db_4_k_cu_5e5fc43d_63516ignoreE,@object
	.size		_ZN39_INTERNAL_f0ddf0db_4_k_cu_5e5fc43d_63514cuda3std3__441_GLOBAL__N__f0ddf0db_4_k_cu_5e5fc43d_63516ignoreE,(_ZN39_INTERNAL_f0ddf0db_4_k_cu_5e5fc43d_63514cute7productE - _ZN39_INTERNAL_f0ddf0db_4_k_cu_5e5fc43d_63514cuda3std3__441_GLOBAL__N__f0ddf0db_4_k_cu_5e5fc43d_63516ignoreE)
_ZN39_INTERNAL_f0ddf0db_4_k_cu_5e5fc43d_63514cuda3std3__441_GLOBAL__N__f0ddf0db_4_k_cu_5e5fc43d_63516ignoreE:
	.zero		1
	.type		_ZN39_INTERNAL_f0ddf0db_4_k_cu_5e5fc43d_63514cute7productE,@object
	.size		_ZN39_INTERNAL_f0ddf0db_4_k_cu_5e5fc43d_63514cute7productE,(_ZN39_INTERNAL_f0ddf0db_4_k_cu_5e5fc43d_63514cuda3std3__45__cpo3endE - _ZN39_INTERNAL_f0ddf0db_4_k_cu_5e5fc43d_63514cute7productE)
_ZN39_INTERNAL_f0ddf0db_4_k_cu_5e5fc43d_63514cute7productE:
	.zero		1
	.type		_ZN39_INTERNAL_f0ddf0db_4_k_cu_5e5fc43d_63514cuda3std3__45__cpo3endE,@object
	.size		_ZN39_INTERNAL_f0ddf0db_4_k_cu_5e5fc43d_63514cuda3std3__45__cpo3endE,(_ZN39_INTERNAL_f0ddf0db_4_k_cu_5e5fc43d_63514cuda3std3__419piecewise_constructE - _ZN39_INTERNAL_f0ddf0db_4_k_cu_5e5fc43d_63514cuda3std3__45__cpo3endE)
_ZN39_INTERNAL_f0ddf0db_4_k_cu_5e5fc43d_63514cuda3std3__45__cpo3endE:
	.zero		1
	.type		_ZN39_INTERNAL_f0ddf0db_4_k_cu_5e5fc43d_63514cuda3std3__419piecewise_constructE,@object
	.size		_ZN39_INTERNAL_f0ddf0db_4_k_cu_5e5fc43d_63514cuda3std3__419piecewise_constructE,(_ZN39_INTERNAL_f0ddf0db_4_k_cu_5e5fc43d_63514cuda3std3__45__cpo4cendE - _ZN39_INTERNAL_f0ddf0db_4_k_cu_5e5fc43d_63514cuda3std3__419piecewise_constructE)
_ZN39_INTERNAL_f0ddf0db_4_k_cu_5e5fc43d_63514cuda3std3__419piecewise_constructE:
	.zero		1
	.type		_ZN39_INTERNAL_f0ddf0db_4_k_cu_5e5fc43d_63514cuda3std3__45__cpo4cendE,@object
	.size		_ZN39_INTERNAL_f0ddf0db_4_k_cu_5e5fc43d_63514cuda3std3__45__cpo4cendE,(_ZN39_INTERNAL_f0ddf0db_4_k_cu_5e5fc43d_63514cuda3std6ranges3__45__cpo4swapE - _ZN39_INTERNAL_f0ddf0db_4_k_cu_5e5fc43d_63514cuda3std3__45__cpo4cendE)
_ZN39_INTERNAL_f0ddf0db_4_k_cu_5e5fc43d_63514cuda3std3__45__cpo4cendE:
	.zero		1
	.type		_ZN39_INTERNAL_f0ddf0db_4_k_cu_5e5fc43d_63514cuda3std6ranges3__45__cpo4swapE,@object
	.size		_ZN39_INTERNAL_f0ddf0db_4_k_cu_5e5fc43d_63514cuda3std6ranges3__45__cpo4swapE,(.L_8 - _ZN39_INTERNAL_f0ddf0db_4_k_cu_5e5fc43d_63514cuda3std6ranges3__45__cpo4swapE)
_ZN39_INTERNAL_f0ddf0db_4_k_cu_5e5fc43d_63514cuda3std6ranges3__45__cpo4swapE:
	.zero		1
.L_8:


//--------------------- .nv.constant0._ZN7cutlass13device_kernelINS_4gemm6kernel13GemmUniversalIN4cute5tupleIJiiiiEEENS1_10collective13CollectiveMmaINS1_34MainloopSm90TmaGmmaWarpSpecializedILi5ENS5_IJNS4_1CILi1EEENSA_ILi2EEESB_EEENS1_32KernelTmaWarpSpecializedPingpongEEENS5_IJNSA_ILi64EEESG_SG_EEENS_10tfloat32_tENS5_IJlSB_lEEESI_SJ_NS4_8TiledMMAINS4_8MMA_AtomIJNS4_4SM904GMMA29MMA_64x64x8_F32TF32TF32_SS_TNILNSN_7ScaleInE1ELSP_1EEEEEENS4_6LayoutINS5_IJSB_SB_SB_EEENS5_IJNSA_ILi0EEESU_SU_EEEEENS5_IJNS4_10UnderscoreESX_SX_EEEEENS4_23SM90_TMA_LOAD_MULTICASTENS4_14ComposedLayoutINS4_7SwizzleILi3ELi4ELi3EEENS4_18smem_ptr_flag_bitsILi32EEENSS_INS5_IJNSA_ILi8EEENSA_ILi32EEEEEENS5_IJS17_SB_EEEEEEEvNS4_8identityENS4_13SM90_TMA_LOADES1B_vS1C_EENS_8epilogue10collective6detail29Sm90TmaWarpSpecializedAdapterINS1G_15DefaultEpilogueISI_SJ_SJ_NS1F_6thread17LinearCombinationISI_Li1EffLNS1K_9ScaleType4KindE0ELNS_15FloatRoundStyleE2ESI_EENS1_15EpilogueDefaultEEEEEvvEEEEvNT_6ParamsE --------------------------
	.section	.nv.constant0._ZN7cutlass13device_kernelINS_4gemm6kernel13GemmUniversalIN4cute5tupleIJiiiiEEENS1_10collective13CollectiveMmaINS1_34MainloopSm90TmaGmmaWarpSpecializedILi5ENS5_IJNS4_1CILi1EEENSA_ILi2EEESB_EEENS1_32KernelTmaWarpSpecializedPingpongEEENS5_IJNSA_ILi64EEESG_SG_EEENS_10tfloat32_tENS5_IJlSB_lEEESI_SJ_NS4_8TiledMMAINS4_8MMA_AtomIJNS4_4SM904GMMA29MMA_64x64x8_F32TF32TF32_SS_TNILNSN_7ScaleInE1ELSP_1EEEEEENS4_6LayoutINS5_IJSB_SB_SB_EEENS5_IJNSA_ILi0EEESU_SU_EEEEENS5_IJNS4_10UnderscoreESX_SX_EEEEENS4_23SM90_TMA_LOAD_MULTICASTENS4_14ComposedLayoutINS4_7SwizzleILi3ELi4ELi3EEENS4_18smem_ptr_flag_bitsILi32EEENSS_INS5_IJNSA_ILi8EEENSA_ILi32EEEEEENS5_IJS17_SB_EEEEEEEvNS4_8identityENS4_13SM90_TMA_LOADES1B_vS1C_EENS_8epilogue10collective6detail29Sm90TmaWarpSpecializedAdapterINS1G_15DefaultEpilogueISI_SJ_SJ_NS1F_6thread17LinearCombinationISI_Li1EffLNS1K_9ScaleType4KindE0ELNS_15FloatRoundStyleE2ESI_EENS1_15EpilogueDefaultEEEEEvvEEEEvNT_6ParamsE,"a",@progbits
	.sectionflags	@""
	.align	4
.nv.constant0._ZN7cutlass13device_kernelINS_4gemm6kernel13GemmUniversalIN4cute5tupleIJiiiiEEENS1_10collective13CollectiveMmaINS1_34MainloopSm90TmaGmmaWarpSpecializedILi5ENS5_IJNS4_1CILi1EEENSA_ILi2EEESB_EEENS1_32KernelTmaWarpSpecializedPingpongEEENS5_IJNSA_ILi64EEESG_SG_EEENS_10tfloat32_tENS5_IJlSB_lEEESI_SJ_NS4_8TiledMMAINS4_8MMA_AtomIJNS4_4SM904GMMA29MMA_64x64x8_F32TF32TF32_SS_TNILNSN_7ScaleInE1ELSP_1EEEEEENS4_6LayoutINS5_IJSB_SB_SB_EEENS5_IJNSA_ILi0EEESU_SU_EEEEENS5_IJNS4_10UnderscoreESX_SX_EEEEENS4_23SM90_TMA_LOAD_MULTICASTENS4_14ComposedLayoutINS4_7SwizzleILi3ELi4ELi3EEENS4_18smem_ptr_flag_bitsILi32EEENSS_INS5_IJNSA_ILi8EEENSA_ILi32EEEEEENS5_IJS17_SB_EEEEEEEvNS4_8identityENS4_13SM90_TMA_LOADES1B_vS1C_EENS_8epilogue10collective6detail29Sm90TmaWarpSpecializedAdapterINS1G_15DefaultEpilogueISI_SJ_SJ_NS1F_6thread17LinearCombinationISI_Li1EffLNS1K_9ScaleType4KindE0ELNS_15FloatRoundStyleE2ESI_EENS1_15EpilogueDefaultEEEEEvvEEEEvNT_6ParamsE:
	.zero		1664


//--------------------- SYMBOLS --------------------------

	.type		.nv.reservedSmem.offset0,@object
	.size		.nv.reservedSmem.offset0,0x4
	.type		__assertfail,@function
